//
// Generated by NVIDIA NVVM Compiler
//
// Compiler Build ID: CL-36424714
// Cuda compilation tools, release 13.0, V13.0.88
// Based on NVVM 20.0.0
//

.version 9.0
.target sm_100
.address_size 64

	// .globl	build_grid_kernel
.global .align 1 .b8 _ZN34_INTERNAL_ac48537b_4_k_cu_cf778cb04cuda3std3__45__cpo5beginE[1];
.global .align 1 .b8 _ZN34_INTERNAL_ac48537b_4_k_cu_cf778cb04cuda3std3__45__cpo3endE[1];
.global .align 1 .b8 _ZN34_INTERNAL_ac48537b_4_k_cu_cf778cb04cuda3std3__45__cpo6cbeginE[1];
.global .align 1 .b8 _ZN34_INTERNAL_ac48537b_4_k_cu_cf778cb04cuda3std3__45__cpo4cendE[1];
.global .align 1 .b8 _ZN34_INTERNAL_ac48537b_4_k_cu_cf778cb04cuda3std3__45__cpo6rbeginE[1];
.global .align 1 .b8 _ZN34_INTERNAL_ac48537b_4_k_cu_cf778cb04cuda3std3__45__cpo4rendE[1];
.global .align 1 .b8 _ZN34_INTERNAL_ac48537b_4_k_cu_cf778cb04cuda3std3__45__cpo7crbeginE[1];
.global .align 1 .b8 _ZN34_INTERNAL_ac48537b_4_k_cu_cf778cb04cuda3std3__45__cpo5crendE[1];
.global .align 1 .b8 _ZN34_INTERNAL_ac48537b_4_k_cu_cf778cb04cuda3std3__436_GLOBAL__N__ac48537b_4_k_cu_cf778cb06ignoreE[1];
.global .align 1 .b8 _ZN34_INTERNAL_ac48537b_4_k_cu_cf778cb04cuda3std3__419piecewise_constructE[1];
.global .align 1 .b8 _ZN34_INTERNAL_ac48537b_4_k_cu_cf778cb04cuda3std3__48in_placeE[1];
.global .align 1 .b8 _ZN34_INTERNAL_ac48537b_4_k_cu_cf778cb04cuda3std3__420unreachable_sentinelE[1];
.global .align 1 .b8 _ZN34_INTERNAL_ac48537b_4_k_cu_cf778cb04cuda3std3__47nulloptE[1];
.global .align 1 .b8 _ZN34_INTERNAL_ac48537b_4_k_cu_cf778cb04cuda3std3__48unexpectE[1];
.global .align 1 .b8 _ZN34_INTERNAL_ac48537b_4_k_cu_cf778cb04cuda3std6ranges3__45__cpo4swapE[1];
.global .align 1 .b8 _ZN34_INTERNAL_ac48537b_4_k_cu_cf778cb04cuda3std6ranges3__45__cpo9iter_moveE[1];
.global .align 1 .b8 _ZN34_INTERNAL_ac48537b_4_k_cu_cf778cb04cuda3std6ranges3__45__cpo5beginE[1];
.global .align 1 .b8 _ZN34_INTERNAL_ac48537b_4_k_cu_cf778cb04cuda3std6ranges3__45__cpo3endE[1];
.global .align 1 .b8 _ZN34_INTERNAL_ac48537b_4_k_cu_cf778cb04cuda3std6ranges3__45__cpo6cbeginE[1];
.global .align 1 .b8 _ZN34_INTERNAL_ac48537b_4_k_cu_cf778cb04cuda3std6ranges3__45__cpo4cendE[1];
.global .align 1 .b8 _ZN34_INTERNAL_ac48537b_4_k_cu_cf778cb04cuda3std6ranges3__45__cpo7advanceE[1];
.global .align 1 .b8 _ZN34_INTERNAL_ac48537b_4_k_cu_cf778cb04cuda3std6ranges3__45__cpo9iter_swapE[1];
.global .align 1 .b8 _ZN34_INTERNAL_ac48537b_4_k_cu_cf778cb04cuda3std6ranges3__45__cpo4nextE[1];
.global .align 1 .b8 _ZN34_INTERNAL_ac48537b_4_k_cu_cf778cb04cuda3std6ranges3__45__cpo4prevE[1];
.global .align 1 .b8 _ZN34_INTERNAL_ac48537b_4_k_cu_cf778cb04cuda3std6ranges3__45__cpo4dataE[1];
.global .align 1 .b8 _ZN34_INTERNAL_ac48537b_4_k_cu_cf778cb04cuda3std6ranges3__45__cpo5cdataE[1];
.global .align 1 .b8 _ZN34_INTERNAL_ac48537b_4_k_cu_cf778cb04cuda3std6ranges3__45__cpo4sizeE[1];
.global .align 1 .b8 _ZN34_INTERNAL_ac48537b_4_k_cu_cf778cb04cuda3std6ranges3__45__cpo5ssizeE[1];
.global .align 1 .b8 _ZN34_INTERNAL_ac48537b_4_k_cu_cf778cb04cuda3std6ranges3__45__cpo8distanceE[1];
.global .align 1 .b8 _ZN34_INTERNAL_ac48537b_4_k_cu_cf778cb06thrust24THRUST_300001_SM_1000_NS8cuda_cub3parE[1];
.global .align 1 .b8 _ZN34_INTERNAL_ac48537b_4_k_cu_cf778cb06thrust24THRUST_300001_SM_1000_NS8cuda_cub10par_nosyncE[1];
.global .align 1 .b8 _ZN34_INTERNAL_ac48537b_4_k_cu_cf778cb06thrust24THRUST_300001_SM_1000_NS6system6detail10sequential3seqE[1];
.global .align 1 .b8 _ZN34_INTERNAL_ac48537b_4_k_cu_cf778cb06thrust24THRUST_300001_SM_1000_NS6system3cpp3parE[1];
.global .align 1 .b8 _ZN34_INTERNAL_ac48537b_4_k_cu_cf778cb06thrust24THRUST_300001_SM_1000_NS12placeholders2_1E[1];
.global .align 1 .b8 _ZN34_INTERNAL_ac48537b_4_k_cu_cf778cb06thrust24THRUST_300001_SM_1000_NS12placeholders2_2E[1];
.global .align 1 .b8 _ZN34_INTERNAL_ac48537b_4_k_cu_cf778cb06thrust24THRUST_300001_SM_1000_NS12placeholders2_3E[1];
.global .align 1 .b8 _ZN34_INTERNAL_ac48537b_4_k_cu_cf778cb06thrust24THRUST_300001_SM_1000_NS12placeholders2_4E[1];
.global .align 1 .b8 _ZN34_INTERNAL_ac48537b_4_k_cu_cf778cb06thrust24THRUST_300001_SM_1000_NS12placeholders2_5E[1];
.global .align 1 .b8 _ZN34_INTERNAL_ac48537b_4_k_cu_cf778cb06thrust24THRUST_300001_SM_1000_NS12placeholders2_6E[1];
.global .align 1 .b8 _ZN34_INTERNAL_ac48537b_4_k_cu_cf778cb06thrust24THRUST_300001_SM_1000_NS12placeholders2_7E[1];
.global .align 1 .b8 _ZN34_INTERNAL_ac48537b_4_k_cu_cf778cb06thrust24THRUST_300001_SM_1000_NS12placeholders2_8E[1];
.global .align 1 .b8 _ZN34_INTERNAL_ac48537b_4_k_cu_cf778cb06thrust24THRUST_300001_SM_1000_NS12placeholders2_9E[1];
.global .align 1 .b8 _ZN34_INTERNAL_ac48537b_4_k_cu_cf778cb06thrust24THRUST_300001_SM_1000_NS12placeholders3_10E[1];
.global .align 1 .b8 _ZN34_INTERNAL_ac48537b_4_k_cu_cf778cb06thrust24THRUST_300001_SM_1000_NS3seqE[1];
.global .align 1 .b8 _ZN34_INTERNAL_ac48537b_4_k_cu_cf778cb06thrust24THRUST_300001_SM_1000_NS6deviceE[1];

.visible .entry build_grid_kernel(
	.param .u64 .ptr .align 1 build_grid_kernel_param_0,
	.param .u64 .ptr .align 1 build_grid_kernel_param_1,
	.param .u64 .ptr .align 1 build_grid_kernel_param_2,
	.param .u64 .ptr .align 1 build_grid_kernel_param_3,
	.param .align 4 .b8 build_grid_kernel_param_4[24],
	.param .align 4 .b8 build_grid_kernel_param_5[12],
	.param .f32 build_grid_kernel_param_6,
	.param .u32 build_grid_kernel_param_7
)
{
	.reg .pred 	%p<5>;
	.reg .b32 	%r<23>;
	.reg .b32 	%f<17>;
	.reg .b64 	%rd<14>;

	ld.param.u32 	%r4, [build_grid_kernel_param_5+8];
	ld.param.u32 	%r3, [build_grid_kernel_param_5+4];
	ld.param.u32 	%r2, [build_grid_kernel_param_5];
	ld.param.f32 	%f3, [build_grid_kernel_param_4+8];
	ld.param.f32 	%f2, [build_grid_kernel_param_4+4];
	ld.param.f32 	%f1, [build_grid_kernel_param_4];
	ld.param.u64 	%rd1, [build_grid_kernel_param_0];
	ld.param.u64 	%rd2, [build_grid_kernel_param_1];
	ld.param.u64 	%rd3, [build_grid_kernel_param_2];
	ld.param.u64 	%rd4, [build_grid_kernel_param_3];
	ld.param.f32 	%f7, [build_grid_kernel_param_6];
	ld.param.u32 	%r5, [build_grid_kernel_param_7];
	mov.u32 	%r6, %ctaid.x;
	mov.u32 	%r7, %ntid.x;
	mov.u32 	%r8, %tid.x;
	mad.lo.s32 	%r1, %r6, %r7, %r8;
	setp.ge.s32 	%p1, %r1, %r5;
	@%p1 bra 	$L__BB0_2;
	cvta.to.global.u64 	%rd5, %rd1;
	cvta.to.global.u64 	%rd6, %rd2;
	cvta.to.global.u64 	%rd7, %rd3;
	cvta.to.global.u64 	%rd8, %rd4;
	mul.wide.s32 	%rd9, %r1, 4;
	add.s64 	%rd10, %rd5, %rd9;
	ld.global.nc.f32 	%f8, [%rd10];
	add.s64 	%rd11, %rd6, %rd9;
	ld.global.nc.f32 	%f9, [%rd11];
	add.s64 	%rd12, %rd7, %rd9;
	ld.global.nc.f32 	%f10, [%rd12];
	sub.f32 	%f11, %f8, %f1;
	div.rn.f32 	%f12, %f11, %f7;
	cvt.rzi.s32.f32 	%r9, %f12;
	sub.f32 	%f13, %f9, %f2;
	div.rn.f32 	%f14, %f13, %f7;
	cvt.rzi.s32.f32 	%r10, %f14;
	sub.f32 	%f15, %f10, %f3;
	div.rn.f32 	%f16, %f15, %f7;
	cvt.rzi.s32.f32 	%r11, %f16;
	add.s32 	%r12, %r2, -1;
	setp.lt.s32 	%p2, %r9, 0;
	min.s32 	%r13, %r9, %r12;
	selp.b32 	%r14, 0, %r13, %p2;
	add.s32 	%r15, %r3, -1;
	setp.lt.s32 	%p3, %r10, 0;
	min.s32 	%r16, %r10, %r15;
	selp.b32 	%r17, 0, %r16, %p3;
	add.s32 	%r18, %r4, -1;
	setp.lt.s32 	%p4, %r11, 0;
	min.s32 	%r19, %r11, %r18;
	selp.b32 	%r20, 0, %r19, %p4;
	mad.lo.s32 	%r21, %r20, %r3, %r17;
	mad.lo.s32 	%r22, %r21, %r2, %r14;
	add.s64 	%rd13, %rd8, %rd9;
	st.global.u32 	[%rd13], %r22;
$L__BB0_2:
	ret;

}
	// .globl	compute_cell_bounds_kernel
.visible .entry compute_cell_bounds_kernel(
	.param .u64 .ptr .align 1 compute_cell_bounds_kernel_param_0,
	.param .u64 .ptr .align 1 compute_cell_bounds_kernel_param_1,
	.param .u64 .ptr .align 1 compute_cell_bounds_kernel_param_2,
	.param .u32 compute_cell_bounds_kernel_param_3,
	.param .u32 compute_cell_bounds_kernel_param_4
)
{
	.reg .pred 	%p<14>;
	.reg .b32 	%r<13>;
	.reg .b64 	%rd<15>;

	ld.param.u64 	%rd3, [compute_cell_bounds_kernel_param_0];
	ld.param.u64 	%rd4, [compute_cell_bounds_kernel_param_1];
	ld.param.u64 	%rd5, [compute_cell_bounds_kernel_param_2];
	ld.param.u32 	%r5, [compute_cell_bounds_kernel_param_3];
	ld.param.u32 	%r6, [compute_cell_bounds_kernel_param_4];
	cvta.to.global.u64 	%rd1, %rd5;
	mov.u32 	%r7, %ctaid.x;
	mov.u32 	%r8, %ntid.x;
	mov.u32 	%r9, %tid.x;
	mad.lo.s32 	%r1, %r7, %r8, %r9;
	setp.ge.s32 	%p1, %r1, %r5;
	@%p1 bra 	$L__BB1_11;
	cvta.to.global.u64 	%rd6, %rd3;
	mul.wide.s32 	%rd7, %r1, 4;
	add.s64 	%rd2, %rd6, %rd7;
	ld.global.nc.u32 	%r2, [%rd2];
	setp.eq.s32 	%p2, %r1, 0;
	mov.b32 	%r12, -1;
	@%p2 bra 	$L__BB1_3;
	ld.global.nc.u32 	%r12, [%rd2+-4];
$L__BB1_3:
	setp.eq.s32 	%p3, %r2, %r12;
	@%p3 bra 	$L__BB1_8;
	setp.lt.s32 	%p4, %r2, 0;
	setp.ge.s32 	%p5, %r2, %r6;
	or.pred  	%p6, %p4, %p5;
	@%p6 bra 	$L__BB1_6;
	cvta.to.global.u64 	%rd8, %rd4;
	mul.wide.u32 	%rd9, %r2, 4;
	add.s64 	%rd10, %rd8, %rd9;
	st.global.u32 	[%rd10], %r1;
$L__BB1_6:
	setp.lt.s32 	%p7, %r12, 0;
	setp.ge.s32 	%p8, %r12, %r6;
	or.pred  	%p9, %p7, %p8;
	@%p9 bra 	$L__BB1_8;
	mul.wide.u32 	%rd11, %r12, 4;
	add.s64 	%rd12, %rd1, %rd11;
	st.global.u32 	[%rd12], %r1;
$L__BB1_8:
	add.s32 	%r11, %r5, -1;
	setp.ne.s32 	%p10, %r1, %r11;
	@%p10 bra 	$L__BB1_11;
	setp.lt.s32 	%p11, %r2, 0;
	setp.ge.s32 	%p12, %r2, %r6;
	or.pred  	%p13, %p11, %p12;
	@%p13 bra 	$L__BB1_11;
	mul.wide.u32 	%rd13, %r2, 4;
	add.s64 	%rd14, %rd1, %rd13;
	st.global.u32 	[%rd14], %r5;
$L__BB1_11:
	ret;

}
	// .globl	force_pass_kernel
.visible .entry force_pass_kernel(
	.param .u64 .ptr .align 1 force_pass_kernel_param_0,
	.param .u64 .ptr .align 1 force_pass_kernel_param_1,
	.param .u64 .ptr .align 1 force_pass_kernel_param_2,
	.param .u64 .ptr .align 1 force_pass_kernel_param_3,
	.param .u64 .ptr .align 1 force_pass_kernel_param_4,
	.param .u64 .ptr .align 1 force_pass_kernel_param_5,
	.param .u64 .ptr .align 1 force_pass_kernel_param_6,
	.param .u64 .ptr .align 1 force_pass_kernel_param_7,
	.param .u64 .ptr .align 1 force_pass_kernel_param_8,
	.param .u64 .ptr .align 1 force_pass_kernel_param_9,
	.param .align 4 .b8 force_pass_kernel_param_10[12],
	.param .u64 .ptr .align 1 force_pass_kernel_param_11,
	.param .u64 .ptr .align 1 force_pass_kernel_param_12,
	.param .u64 .ptr .align 1 force_pass_kernel_param_13,
	.param .align 4 .b8 force_pass_kernel_param_14[64],
	.param .u32 force_pass_kernel_param_15
)
{
	.reg .pred 	%p<69>;
	.reg .b32 	%r<94>;
	.reg .b32 	%f<439>;
	.reg .b64 	%rd<119>;

	ld.param.u32 	%r50, [force_pass_kernel_param_14+52];
	ld.param.f32 	%f203, [force_pass_kernel_param_14+36];
	ld.param.f32 	%f202, [force_pass_kernel_param_14+32];
	ld.param.f32 	%f201, [force_pass_kernel_param_14+28];
	ld.param.f32 	%f200, [force_pass_kernel_param_14+24];
	ld.param.f32 	%f199, [force_pass_kernel_param_14+20];
	ld.param.f32 	%f198, [force_pass_kernel_param_14+16];
	ld.param.u32 	%r48, [force_pass_kernel_param_10+8];
	ld.param.u32 	%r47, [force_pass_kernel_param_10+4];
	ld.param.u32 	%r46, [force_pass_kernel_param_10];
	ld.param.u64 	%rd25, [force_pass_kernel_param_0];
	ld.param.u64 	%rd26, [force_pass_kernel_param_1];
	ld.param.u64 	%rd27, [force_pass_kernel_param_2];
	ld.param.u64 	%rd21, [force_pass_kernel_param_6];
	ld.param.u64 	%rd22, [force_pass_kernel_param_7];
	ld.param.u64 	%rd28, [force_pass_kernel_param_8];
	ld.param.u64 	%rd23, [force_pass_kernel_param_9];
	ld.param.u64 	%rd29, [force_pass_kernel_param_12];
	ld.param.u64 	%rd30, [force_pass_kernel_param_13];
	ld.param.u32 	%r53, [force_pass_kernel_param_15];
	cvta.to.global.u64 	%rd1, %rd30;
	cvta.to.global.u64 	%rd2, %rd29;
	cvta.to.global.u64 	%rd3, %rd28;
	cvta.to.global.u64 	%rd4, %rd27;
	cvta.to.global.u64 	%rd5, %rd26;
	cvta.to.global.u64 	%rd6, %rd25;
	mov.u32 	%r54, %ctaid.x;
	mov.u32 	%r55, %ntid.x;
	mov.u32 	%r56, %tid.x;
	mad.lo.s32 	%r3, %r54, %r55, %r56;
	setp.ge.s32 	%p3, %r3, %r53;
	@%p3 bra 	$L__BB2_64;
	mul.wide.s32 	%rd31, %r3, 4;
	add.s64 	%rd32, %rd6, %rd31;
	ld.global.nc.f32 	%f6, [%rd32];
	add.s64 	%rd33, %rd5, %rd31;
	ld.global.nc.f32 	%f7, [%rd33];
	add.s64 	%rd34, %rd4, %rd31;
	ld.global.nc.f32 	%f8, [%rd34];
	and.b32  	%r57, %r50, 1;
	setp.eq.b32 	%p4, %r57, 1;
	not.pred 	%p5, %p4;
	mov.f32 	%f385, 0f00000000;
	mov.f32 	%f386, %f385;
	mov.f32 	%f387, %f385;
	@%p5 bra 	$L__BB2_38;
	cvta.to.global.u64 	%rd35, %rd23;
	add.s64 	%rd37, %rd35, %rd31;
	ld.global.nc.u32 	%r59, [%rd37];
	div.s32 	%r60, %r59, %r46;
	mul.lo.s32 	%r61, %r60, %r46;
	sub.s32 	%r4, %r59, %r61;
	rem.s32 	%r5, %r60, %r47;
	mul.lo.s32 	%r62, %r46, %r47;
	div.s32 	%r6, %r59, %r62;
	mul.f32 	%f9, %f201, %f201;
	add.s64 	%rd7, %rd3, 8;
	cvta.to.global.u64 	%rd8, %rd21;
	cvta.to.global.u64 	%rd9, %rd22;
	mov.f32 	%f387, 0f00000000;
	mov.b32 	%r84, -1;
	mov.f32 	%f386, %f387;
	mov.f32 	%f385, %f387;
$L__BB2_3:
	add.s32 	%r64, %r84, %r6;
	setp.gt.s32 	%p6, %r64, -1;
	setp.lt.s32 	%p7, %r64, %r48;
	and.pred  	%p1, %p6, %p7;
	mov.b32 	%r85, -1;
$L__BB2_4:
	add.s32 	%r66, %r85, %r5;
	setp.gt.s32 	%p8, %r66, -1;
	setp.lt.s32 	%p9, %r66, %r47;
	and.pred  	%p2, %p8, %p9;
	mad.lo.s32 	%r68, %r64, %r47, %r66;
	mul.lo.s32 	%r9, %r68, %r46;
	mov.b32 	%r86, -1;
$L__BB2_5:
	add.s32 	%r11, %r86, %r4;
	setp.gt.s32 	%p10, %r11, -1;
	setp.lt.s32 	%p11, %r11, %r46;
	and.pred  	%p12, %p10, %p11;
	and.pred  	%p13, %p12, %p2;
	and.pred  	%p14, %p13, %p1;
	not.pred 	%p15, %p14;
	@%p15 bra 	$L__BB2_35;
	add.s32 	%r69, %r11, %r9;
	mul.wide.s32 	%rd38, %r69, 4;
	add.s64 	%rd39, %rd8, %rd38;
	ld.global.nc.u32 	%r12, [%rd39];
	add.s64 	%rd40, %rd9, %rd38;
	ld.global.nc.u32 	%r13, [%rd40];
	setp.ge.s32 	%p16, %r12, %r13;
	@%p16 bra 	$L__BB2_35;
	sub.s32 	%r70, %r13, %r12;
	and.b32  	%r14, %r70, 3;
	setp.eq.s32 	%p17, %r14, 0;
	mov.u32 	%r87, %r12;
	@%p17 bra 	$L__BB2_20;
	mul.wide.s32 	%rd41, %r12, 4;
	add.s64 	%rd10, %rd3, %rd41;
	ld.global.nc.u32 	%r15, [%rd10];
	setp.eq.s32 	%p18, %r3, %r15;
	@%p18 bra 	$L__BB2_11;
	mul.wide.s32 	%rd42, %r15, 4;
	add.s64 	%rd43, %rd6, %rd42;
	ld.global.nc.f32 	%f210, [%rd43];
	add.s64 	%rd44, %rd5, %rd42;
	ld.global.nc.f32 	%f211, [%rd44];
	add.s64 	%rd45, %rd4, %rd42;
	ld.global.nc.f32 	%f212, [%rd45];
	sub.f32 	%f19, %f6, %f210;
	sub.f32 	%f20, %f7, %f211;
	sub.f32 	%f21, %f8, %f212;
	mul.f32 	%f213, %f20, %f20;
	fma.rn.f32 	%f214, %f19, %f19, %f213;
	fma.rn.f32 	%f22, %f21, %f21, %f214;
	setp.geu.f32 	%p19, %f22, %f9;
	setp.leu.f32 	%p20, %f22, 0f358637BD;
	or.pred  	%p21, %p19, %p20;
	@%p21 bra 	$L__BB2_11;
	sqrt.rn.f32 	%f215, %f22;
	add.f32 	%f216, %f202, %f22;
	div.rn.f32 	%f217, %f200, %f216;
	div.rn.f32 	%f218, %f217, %f215;
	fma.rn.f32 	%f387, %f19, %f218, %f387;
	fma.rn.f32 	%f386, %f20, %f218, %f386;
	fma.rn.f32 	%f385, %f21, %f218, %f385;
$L__BB2_11:
	add.s32 	%r87, %r12, 1;
	setp.eq.s32 	%p22, %r14, 1;
	@%p22 bra 	$L__BB2_20;
	ld.global.nc.u32 	%r17, [%rd10+4];
	setp.eq.s32 	%p23, %r3, %r17;
	@%p23 bra 	$L__BB2_15;
	mul.wide.s32 	%rd46, %r17, 4;
	add.s64 	%rd47, %rd6, %rd46;
	ld.global.nc.f32 	%f219, [%rd47];
	add.s64 	%rd48, %rd5, %rd46;
	ld.global.nc.f32 	%f220, [%rd48];
	add.s64 	%rd49, %rd4, %rd46;
	ld.global.nc.f32 	%f221, [%rd49];
	sub.f32 	%f29, %f6, %f219;
	sub.f32 	%f30, %f7, %f220;
	sub.f32 	%f31, %f8, %f221;
	mul.f32 	%f222, %f30, %f30;
	fma.rn.f32 	%f223, %f29, %f29, %f222;
	fma.rn.f32 	%f32, %f31, %f31, %f223;
	setp.geu.f32 	%p24, %f32, %f9;
	setp.leu.f32 	%p25, %f32, 0f358637BD;
	or.pred  	%p26, %p24, %p25;
	@%p26 bra 	$L__BB2_15;
	sqrt.rn.f32 	%f224, %f32;
	add.f32 	%f225, %f202, %f32;
	div.rn.f32 	%f226, %f200, %f225;
	div.rn.f32 	%f227, %f226, %f224;
	fma.rn.f32 	%f387, %f29, %f227, %f387;
	fma.rn.f32 	%f386, %f30, %f227, %f386;
	fma.rn.f32 	%f385, %f31, %f227, %f385;
$L__BB2_15:
	add.s32 	%r87, %r12, 2;
	setp.eq.s32 	%p27, %r14, 2;
	@%p27 bra 	$L__BB2_20;
	ld.global.nc.u32 	%r19, [%rd10+8];
	setp.eq.s32 	%p28, %r3, %r19;
	@%p28 bra 	$L__BB2_19;
	mul.wide.s32 	%rd50, %r19, 4;
	add.s64 	%rd51, %rd6, %rd50;
	ld.global.nc.f32 	%f228, [%rd51];
	add.s64 	%rd52, %rd5, %rd50;
	ld.global.nc.f32 	%f229, [%rd52];
	add.s64 	%rd53, %rd4, %rd50;
	ld.global.nc.f32 	%f230, [%rd53];
	sub.f32 	%f39, %f6, %f228;
	sub.f32 	%f40, %f7, %f229;
	sub.f32 	%f41, %f8, %f230;
	mul.f32 	%f231, %f40, %f40;
	fma.rn.f32 	%f232, %f39, %f39, %f231;
	fma.rn.f32 	%f42, %f41, %f41, %f232;
	setp.geu.f32 	%p29, %f42, %f9;
	setp.leu.f32 	%p30, %f42, 0f358637BD;
	or.pred  	%p31, %p29, %p30;
	@%p31 bra 	$L__BB2_19;
	sqrt.rn.f32 	%f233, %f42;
	add.f32 	%f234, %f202, %f42;
	div.rn.f32 	%f235, %f200, %f234;
	div.rn.f32 	%f236, %f235, %f233;
	fma.rn.f32 	%f387, %f39, %f236, %f387;
	fma.rn.f32 	%f386, %f40, %f236, %f386;
	fma.rn.f32 	%f385, %f41, %f236, %f385;
$L__BB2_19:
	add.s32 	%r87, %r12, 3;
$L__BB2_20:
	sub.s32 	%r71, %r12, %r13;
	setp.gt.u32 	%p32, %r71, -4;
	@%p32 bra 	$L__BB2_35;
	sub.s32 	%r88, %r87, %r13;
$L__BB2_22:
	mul.wide.s32 	%rd54, %r87, 4;
	add.s64 	%rd11, %rd7, %rd54;
	ld.global.nc.u32 	%r25, [%rd11+-8];
	setp.eq.s32 	%p33, %r3, %r25;
	@%p33 bra 	$L__BB2_25;
	mul.wide.s32 	%rd55, %r25, 4;
	add.s64 	%rd56, %rd6, %rd55;
	ld.global.nc.f32 	%f237, [%rd56];
	add.s64 	%rd57, %rd5, %rd55;
	ld.global.nc.f32 	%f238, [%rd57];
	add.s64 	%rd58, %rd4, %rd55;
	ld.global.nc.f32 	%f239, [%rd58];
	sub.f32 	%f58, %f6, %f237;
	sub.f32 	%f59, %f7, %f238;
	sub.f32 	%f60, %f8, %f239;
	mul.f32 	%f240, %f59, %f59;
	fma.rn.f32 	%f241, %f58, %f58, %f240;
	fma.rn.f32 	%f61, %f60, %f60, %f241;
	setp.geu.f32 	%p34, %f61, %f9;
	setp.leu.f32 	%p35, %f61, 0f358637BD;
	or.pred  	%p36, %p34, %p35;
	@%p36 bra 	$L__BB2_25;
	sqrt.rn.f32 	%f242, %f61;
	add.f32 	%f243, %f202, %f61;
	div.rn.f32 	%f244, %f200, %f243;
	div.rn.f32 	%f245, %f244, %f242;
	fma.rn.f32 	%f387, %f58, %f245, %f387;
	fma.rn.f32 	%f386, %f59, %f245, %f386;
	fma.rn.f32 	%f385, %f60, %f245, %f385;
$L__BB2_25:
	ld.global.nc.u32 	%r26, [%rd11+-4];
	setp.eq.s32 	%p37, %r3, %r26;
	@%p37 bra 	$L__BB2_28;
	mul.wide.s32 	%rd59, %r26, 4;
	add.s64 	%rd60, %rd6, %rd59;
	ld.global.nc.f32 	%f246, [%rd60];
	add.s64 	%rd61, %rd5, %rd59;
	ld.global.nc.f32 	%f247, [%rd61];
	add.s64 	%rd62, %rd4, %rd59;
	ld.global.nc.f32 	%f248, [%rd62];
	sub.f32 	%f68, %f6, %f246;
	sub.f32 	%f69, %f7, %f247;
	sub.f32 	%f70, %f8, %f248;
	mul.f32 	%f249, %f69, %f69;
	fma.rn.f32 	%f250, %f68, %f68, %f249;
	fma.rn.f32 	%f71, %f70, %f70, %f250;
	setp.geu.f32 	%p38, %f71, %f9;
	setp.leu.f32 	%p39, %f71, 0f358637BD;
	or.pred  	%p40, %p38, %p39;
	@%p40 bra 	$L__BB2_28;
	sqrt.rn.f32 	%f251, %f71;
	add.f32 	%f252, %f202, %f71;
	div.rn.f32 	%f253, %f200, %f252;
	div.rn.f32 	%f254, %f253, %f251;
	fma.rn.f32 	%f387, %f68, %f254, %f387;
	fma.rn.f32 	%f386, %f69, %f254, %f386;
	fma.rn.f32 	%f385, %f70, %f254, %f385;
$L__BB2_28:
	ld.global.nc.u32 	%r27, [%rd11];
	setp.eq.s32 	%p41, %r3, %r27;
	@%p41 bra 	$L__BB2_31;
	mul.wide.s32 	%rd63, %r27, 4;
	add.s64 	%rd64, %rd6, %rd63;
	ld.global.nc.f32 	%f255, [%rd64];
	add.s64 	%rd65, %rd5, %rd63;
	ld.global.nc.f32 	%f256, [%rd65];
	add.s64 	%rd66, %rd4, %rd63;
	ld.global.nc.f32 	%f257, [%rd66];
	sub.f32 	%f78, %f6, %f255;
	sub.f32 	%f79, %f7, %f256;
	sub.f32 	%f80, %f8, %f257;
	mul.f32 	%f258, %f79, %f79;
	fma.rn.f32 	%f259, %f78, %f78, %f258;
	fma.rn.f32 	%f81, %f80, %f80, %f259;
	setp.geu.f32 	%p42, %f81, %f9;
	setp.leu.f32 	%p43, %f81, 0f358637BD;
	or.pred  	%p44, %p42, %p43;
	@%p44 bra 	$L__BB2_31;
	sqrt.rn.f32 	%f260, %f81;
	add.f32 	%f261, %f202, %f81;
	div.rn.f32 	%f262, %f200, %f261;
	div.rn.f32 	%f263, %f262, %f260;
	fma.rn.f32 	%f387, %f78, %f263, %f387;
	fma.rn.f32 	%f386, %f79, %f263, %f386;
	fma.rn.f32 	%f385, %f80, %f263, %f385;
$L__BB2_31:
	ld.global.nc.u32 	%r28, [%rd11+4];
	setp.eq.s32 	%p45, %r3, %r28;
	@%p45 bra 	$L__BB2_34;
	mul.wide.s32 	%rd67, %r28, 4;
	add.s64 	%rd68, %rd6, %rd67;
	ld.global.nc.f32 	%f264, [%rd68];
	add.s64 	%rd69, %rd5, %rd67;
	ld.global.nc.f32 	%f265, [%rd69];
	add.s64 	%rd70, %rd4, %rd67;
	ld.global.nc.f32 	%f266, [%rd70];
	sub.f32 	%f88, %f6, %f264;
	sub.f32 	%f89, %f7, %f265;
	sub.f32 	%f90, %f8, %f266;
	mul.f32 	%f267, %f89, %f89;
	fma.rn.f32 	%f268, %f88, %f88, %f267;
	fma.rn.f32 	%f91, %f90, %f90, %f268;
	setp.geu.f32 	%p46, %f91, %f9;
	setp.leu.f32 	%p47, %f91, 0f358637BD;
	or.pred  	%p48, %p46, %p47;
	@%p48 bra 	$L__BB2_34;
	sqrt.rn.f32 	%f269, %f91;
	add.f32 	%f270, %f202, %f91;
	div.rn.f32 	%f271, %f200, %f270;
	div.rn.f32 	%f272, %f271, %f269;
	fma.rn.f32 	%f387, %f88, %f272, %f387;
	fma.rn.f32 	%f386, %f89, %f272, %f386;
	fma.rn.f32 	%f385, %f90, %f272, %f385;
$L__BB2_34:
	add.s32 	%r87, %r87, 4;
	add.s32 	%r88, %r88, 4;
	setp.ne.s32 	%p49, %r88, 0;
	@%p49 bra 	$L__BB2_22;
$L__BB2_35:
	add.s32 	%r86, %r86, 1;
	setp.ne.s32 	%p50, %r86, 2;
	@%p50 bra 	$L__BB2_5;
	add.s32 	%r85, %r85, 1;
	setp.ne.s32 	%p51, %r85, 2;
	@%p51 bra 	$L__BB2_4;
	add.s32 	%r84, %r84, 1;
	setp.ne.s32 	%p52, %r84, 2;
	@%p52 bra 	$L__BB2_3;
$L__BB2_38:
	and.b32  	%r72, %r50, 2;
	setp.eq.s32 	%p53, %r72, 0;
	@%p53 bra 	$L__BB2_61;
	ld.param.u64 	%rd118, [force_pass_kernel_param_11];
	cvta.to.global.u64 	%rd71, %rd118;
	mul.wide.s32 	%rd72, %r3, 4;
	add.s64 	%rd73, %rd71, %rd72;
	ld.global.nc.u32 	%r92, [%rd73];
	ld.global.nc.u32 	%r35, [%rd73+4];
	setp.ge.s32 	%p54, %r92, %r35;
	@%p54 bra 	$L__BB2_61;
	sub.s32 	%r36, %r35, %r92;
	and.b32  	%r37, %r36, 3;
	sub.s32 	%r73, %r92, %r35;
	setp.gt.u32 	%p55, %r73, -4;
	@%p55 bra 	$L__BB2_51;
	and.b32  	%r74, %r36, -4;
	neg.s32 	%r90, %r74;
	add.s64 	%rd12, %rd2, 8;
	add.s64 	%rd13, %rd1, 8;
$L__BB2_42:
	.pragma "nounroll";
	mul.wide.s32 	%rd74, %r92, 4;
	add.s64 	%rd14, %rd12, %rd74;
	add.s64 	%rd15, %rd13, %rd74;
	ld.global.nc.u32 	%r75, [%rd14+-8];
	mul.wide.s32 	%rd75, %r75, 4;
	add.s64 	%rd76, %rd6, %rd75;
	ld.global.nc.f32 	%f274, [%rd76];
	add.s64 	%rd77, %rd5, %rd75;
	ld.global.nc.f32 	%f275, [%rd77];
	add.s64 	%rd78, %rd4, %rd75;
	ld.global.nc.f32 	%f276, [%rd78];
	sub.f32 	%f107, %f274, %f6;
	sub.f32 	%f108, %f275, %f7;
	sub.f32 	%f109, %f276, %f8;
	mul.f32 	%f277, %f108, %f108;
	fma.rn.f32 	%f278, %f107, %f107, %f277;
	fma.rn.f32 	%f279, %f109, %f109, %f278;
	sqrt.rn.f32 	%f110, %f279;
	setp.leu.f32 	%p56, %f110, 0f358637BD;
	@%p56 bra 	$L__BB2_44;
	sub.f32 	%f280, %f110, %f199;
	mul.f32 	%f281, %f198, %f280;
	ld.global.nc.f32 	%f282, [%rd15+-8];
	mul.f32 	%f283, %f281, %f282;
	div.rn.f32 	%f284, %f283, %f110;
	fma.rn.f32 	%f387, %f107, %f284, %f387;
	fma.rn.f32 	%f386, %f108, %f284, %f386;
	fma.rn.f32 	%f385, %f109, %f284, %f385;
$L__BB2_44:
	ld.global.nc.u32 	%r76, [%rd14+-4];
	mul.wide.s32 	%rd79, %r76, 4;
	add.s64 	%rd80, %rd6, %rd79;
	ld.global.nc.f32 	%f285, [%rd80];
	add.s64 	%rd81, %rd5, %rd79;
	ld.global.nc.f32 	%f286, [%rd81];
	add.s64 	%rd82, %rd4, %rd79;
	ld.global.nc.f32 	%f287, [%rd82];
	sub.f32 	%f117, %f285, %f6;
	sub.f32 	%f118, %f286, %f7;
	sub.f32 	%f119, %f287, %f8;
	mul.f32 	%f288, %f118, %f118;
	fma.rn.f32 	%f289, %f117, %f117, %f288;
	fma.rn.f32 	%f290, %f119, %f119, %f289;
	sqrt.rn.f32 	%f120, %f290;
	setp.leu.f32 	%p57, %f120, 0f358637BD;
	@%p57 bra 	$L__BB2_46;
	sub.f32 	%f291, %f120, %f199;
	mul.f32 	%f292, %f198, %f291;
	ld.global.nc.f32 	%f293, [%rd15+-4];
	mul.f32 	%f294, %f292, %f293;
	div.rn.f32 	%f295, %f294, %f120;
	fma.rn.f32 	%f387, %f117, %f295, %f387;
	fma.rn.f32 	%f386, %f118, %f295, %f386;
	fma.rn.f32 	%f385, %f119, %f295, %f385;
$L__BB2_46:
	ld.global.nc.u32 	%r77, [%rd14];
	mul.wide.s32 	%rd83, %r77, 4;
	add.s64 	%rd84, %rd6, %rd83;
	ld.global.nc.f32 	%f296, [%rd84];
	add.s64 	%rd85, %rd5, %rd83;
	ld.global.nc.f32 	%f297, [%rd85];
	add.s64 	%rd86, %rd4, %rd83;
	ld.global.nc.f32 	%f298, [%rd86];
	sub.f32 	%f127, %f296, %f6;
	sub.f32 	%f128, %f297, %f7;
	sub.f32 	%f129, %f298, %f8;
	mul.f32 	%f299, %f128, %f128;
	fma.rn.f32 	%f300, %f127, %f127, %f299;
	fma.rn.f32 	%f301, %f129, %f129, %f300;
	sqrt.rn.f32 	%f130, %f301;
	setp.leu.f32 	%p58, %f130, 0f358637BD;
	@%p58 bra 	$L__BB2_48;
	sub.f32 	%f302, %f130, %f199;
	mul.f32 	%f303, %f198, %f302;
	ld.global.nc.f32 	%f304, [%rd15];
	mul.f32 	%f305, %f303, %f304;
	div.rn.f32 	%f306, %f305, %f130;
	fma.rn.f32 	%f387, %f127, %f306, %f387;
	fma.rn.f32 	%f386, %f128, %f306, %f386;
	fma.rn.f32 	%f385, %f129, %f306, %f385;
$L__BB2_48:
	ld.global.nc.u32 	%r78, [%rd14+4];
	mul.wide.s32 	%rd87, %r78, 4;
	add.s64 	%rd88, %rd6, %rd87;
	ld.global.nc.f32 	%f307, [%rd88];
	add.s64 	%rd89, %rd5, %rd87;
	ld.global.nc.f32 	%f308, [%rd89];
	add.s64 	%rd90, %rd4, %rd87;
	ld.global.nc.f32 	%f309, [%rd90];
	sub.f32 	%f137, %f307, %f6;
	sub.f32 	%f138, %f308, %f7;
	sub.f32 	%f139, %f309, %f8;
	mul.f32 	%f310, %f138, %f138;
	fma.rn.f32 	%f311, %f137, %f137, %f310;
	fma.rn.f32 	%f312, %f139, %f139, %f311;
	sqrt.rn.f32 	%f140, %f312;
	setp.leu.f32 	%p59, %f140, 0f358637BD;
	@%p59 bra 	$L__BB2_50;
	sub.f32 	%f313, %f140, %f199;
	mul.f32 	%f314, %f198, %f313;
	ld.global.nc.f32 	%f315, [%rd15+4];
	mul.f32 	%f316, %f314, %f315;
	div.rn.f32 	%f317, %f316, %f140;
	fma.rn.f32 	%f387, %f137, %f317, %f387;
	fma.rn.f32 	%f386, %f138, %f317, %f386;
	fma.rn.f32 	%f385, %f139, %f317, %f385;
$L__BB2_50:
	add.s32 	%r92, %r92, 4;
	add.s32 	%r90, %r90, 4;
	setp.ne.s32 	%p60, %r90, 0;
	@%p60 bra 	$L__BB2_42;
$L__BB2_51:
	setp.eq.s32 	%p61, %r37, 0;
	@%p61 bra 	$L__BB2_61;
	setp.eq.s32 	%p62, %r37, 1;
	@%p62 bra 	$L__BB2_58;
	mul.wide.s32 	%rd91, %r92, 4;
	add.s64 	%rd16, %rd2, %rd91;
	ld.global.nc.u32 	%r79, [%rd16];
	mul.wide.s32 	%rd92, %r79, 4;
	add.s64 	%rd93, %rd6, %rd92;
	ld.global.nc.f32 	%f319, [%rd93];
	add.s64 	%rd94, %rd5, %rd92;
	ld.global.nc.f32 	%f320, [%rd94];
	add.s64 	%rd95, %rd4, %rd92;
	ld.global.nc.f32 	%f321, [%rd95];
	sub.f32 	%f153, %f319, %f6;
	sub.f32 	%f154, %f320, %f7;
	sub.f32 	%f155, %f321, %f8;
	mul.f32 	%f322, %f154, %f154;
	fma.rn.f32 	%f323, %f153, %f153, %f322;
	fma.rn.f32 	%f324, %f155, %f155, %f323;
	sqrt.rn.f32 	%f156, %f324;
	setp.leu.f32 	%p63, %f156, 0f358637BD;
	add.s64 	%rd17, %rd1, %rd91;
	@%p63 bra 	$L__BB2_55;
	sub.f32 	%f325, %f156, %f199;
	mul.f32 	%f326, %f198, %f325;
	ld.global.nc.f32 	%f327, [%rd17];
	mul.f32 	%f328, %f326, %f327;
	div.rn.f32 	%f329, %f328, %f156;
	fma.rn.f32 	%f387, %f153, %f329, %f387;
	fma.rn.f32 	%f386, %f154, %f329, %f386;
	fma.rn.f32 	%f385, %f155, %f329, %f385;
$L__BB2_55:
	ld.global.nc.u32 	%r80, [%rd16+4];
	mul.wide.s32 	%rd96, %r80, 4;
	add.s64 	%rd97, %rd6, %rd96;
	ld.global.nc.f32 	%f330, [%rd97];
	add.s64 	%rd98, %rd5, %rd96;
	ld.global.nc.f32 	%f331, [%rd98];
	add.s64 	%rd99, %rd4, %rd96;
	ld.global.nc.f32 	%f332, [%rd99];
	sub.f32 	%f163, %f330, %f6;
	sub.f32 	%f164, %f331, %f7;
	sub.f32 	%f165, %f332, %f8;
	mul.f32 	%f333, %f164, %f164;
	fma.rn.f32 	%f334, %f163, %f163, %f333;
	fma.rn.f32 	%f335, %f165, %f165, %f334;
	sqrt.rn.f32 	%f166, %f335;
	setp.leu.f32 	%p64, %f166, 0f358637BD;
	@%p64 bra 	$L__BB2_57;
	sub.f32 	%f336, %f166, %f199;
	mul.f32 	%f337, %f198, %f336;
	ld.global.nc.f32 	%f338, [%rd17+4];
	mul.f32 	%f339, %f337, %f338;
	div.rn.f32 	%f340, %f339, %f166;
	fma.rn.f32 	%f387, %f163, %f340, %f387;
	fma.rn.f32 	%f386, %f164, %f340, %f386;
	fma.rn.f32 	%f385, %f165, %f340, %f385;
$L__BB2_57:
	add.s32 	%r92, %r92, 2;
$L__BB2_58:
	and.b32  	%r81, %r36, 1;
	setp.eq.b32 	%p65, %r81, 1;
	not.pred 	%p66, %p65;
	@%p66 bra 	$L__BB2_61;
	mul.wide.s32 	%rd100, %r92, 4;
	add.s64 	%rd101, %rd2, %rd100;
	ld.global.nc.u32 	%r82, [%rd101];
	mul.wide.s32 	%rd102, %r82, 4;
	add.s64 	%rd103, %rd6, %rd102;
	ld.global.nc.f32 	%f341, [%rd103];
	add.s64 	%rd104, %rd5, %rd102;
	ld.global.nc.f32 	%f342, [%rd104];
	add.s64 	%rd105, %rd4, %rd102;
	ld.global.nc.f32 	%f343, [%rd105];
	sub.f32 	%f179, %f341, %f6;
	sub.f32 	%f180, %f342, %f7;
	sub.f32 	%f181, %f343, %f8;
	mul.f32 	%f344, %f180, %f180;
	fma.rn.f32 	%f345, %f179, %f179, %f344;
	fma.rn.f32 	%f346, %f181, %f181, %f345;
	sqrt.rn.f32 	%f182, %f346;
	setp.leu.f32 	%p67, %f182, 0f358637BD;
	@%p67 bra 	$L__BB2_61;
	sub.f32 	%f347, %f182, %f199;
	mul.f32 	%f348, %f198, %f347;
	add.s64 	%rd107, %rd1, %rd100;
	ld.global.nc.f32 	%f349, [%rd107];
	mul.f32 	%f350, %f348, %f349;
	div.rn.f32 	%f351, %f350, %f182;
	fma.rn.f32 	%f387, %f179, %f351, %f387;
	fma.rn.f32 	%f386, %f180, %f351, %f386;
	fma.rn.f32 	%f385, %f181, %f351, %f385;
$L__BB2_61:
	and.b32  	%r83, %r50, 4;
	setp.eq.s32 	%p68, %r83, 0;
	@%p68 bra 	$L__BB2_63;
	mul.f32 	%f352, %f203, %f6;
	mul.f32 	%f353, %f203, %f7;
	mul.f32 	%f354, %f203, %f8;
	sub.f32 	%f387, %f387, %f352;
	sub.f32 	%f386, %f386, %f353;
	sub.f32 	%f385, %f385, %f354;
$L__BB2_63:
	ld.param.u64 	%rd117, [force_pass_kernel_param_5];
	ld.param.u64 	%rd116, [force_pass_kernel_param_4];
	ld.param.u64 	%rd115, [force_pass_kernel_param_3];
	cvta.to.global.u64 	%rd108, %rd115;
	mul.wide.s32 	%rd109, %r3, 4;
	add.s64 	%rd110, %rd108, %rd109;
	st.global.f32 	[%rd110], %f387;
	cvta.to.global.u64 	%rd111, %rd116;
	add.s64 	%rd112, %rd111, %rd109;
	st.global.f32 	[%rd112], %f386;
	cvta.to.global.u64 	%rd113, %rd117;
	add.s64 	%rd114, %rd113, %rd109;
	st.global.f32 	[%rd114], %f385;
$L__BB2_64:
	ret;

}
	// .globl	integrate_pass_kernel
.visible .entry integrate_pass_kernel(
	.param .u64 .ptr .align 1 integrate_pass_kernel_param_0,
	.param .u64 .ptr .align 1 integrate_pass_kernel_param_1,
	.param .u64 .ptr .align 1 integrate_pass_kernel_param_2,
	.param .u64 .ptr .align 1 integrate_pass_kernel_param_3,
	.param .u64 .ptr .align 1 integrate_pass_kernel_param_4,
	.param .u64 .ptr .align 1 integrate_pass_kernel_param_5,
	.param .u64 .ptr .align 1 integrate_pass_kernel_param_6,
	.param .u64 .ptr .align 1 integrate_pass_kernel_param_7,
	.param .u64 .ptr .align 1 integrate_pass_kernel_param_8,
	.param .u64 .ptr .align 1 integrate_pass_kernel_param_9,
	.param .u64 .ptr .align 1 integrate_pass_kernel_param_10,
	.param .u64 .ptr .align 1 integrate_pass_kernel_param_11,
	.param .u64 .ptr .align 1 integrate_pass_kernel_param_12,
	.param .u64 .ptr .align 1 integrate_pass_kernel_param_13,
	.param .u64 .ptr .align 1 integrate_pass_kernel_param_14,
	.param .u64 .ptr .align 1 integrate_pass_kernel_param_15,
	.param .align 4 .b8 integrate_pass_kernel_param_16[64],
	.param .u32 integrate_pass_kernel_param_17
)
{
	.reg .pred 	%p<7>;
	.reg .b32 	%r<12>;
	.reg .b32 	%f<91>;
	.reg .b64 	%rd<56>;

	ld.param.u32 	%r7, [integrate_pass_kernel_param_16+60];
	ld.param.f32 	%f51, [integrate_pass_kernel_param_16+44];
	ld.param.f32 	%f50, [integrate_pass_kernel_param_16+40];
	ld.param.u32 	%r4, [integrate_pass_kernel_param_16+8];
	ld.param.f32 	%f87, [integrate_pass_kernel_param_16+4];
	ld.param.f32 	%f41, [integrate_pass_kernel_param_16];
	ld.param.u64 	%rd1, [integrate_pass_kernel_param_0];
	ld.param.u64 	%rd2, [integrate_pass_kernel_param_1];
	ld.param.u64 	%rd4, [integrate_pass_kernel_param_3];
	ld.param.u64 	%rd5, [integrate_pass_kernel_param_4];
	ld.param.u64 	%rd6, [integrate_pass_kernel_param_5];
	ld.param.u64 	%rd8, [integrate_pass_kernel_param_7];
	ld.param.u64 	%rd10, [integrate_pass_kernel_param_9];
	ld.param.u64 	%rd11, [integrate_pass_kernel_param_10];
	ld.param.u64 	%rd12, [integrate_pass_kernel_param_11];
	ld.param.u64 	%rd13, [integrate_pass_kernel_param_12];
	ld.param.u64 	%rd14, [integrate_pass_kernel_param_13];
	ld.param.u64 	%rd16, [integrate_pass_kernel_param_15];
	ld.param.u32 	%r8, [integrate_pass_kernel_param_17];
	mov.u32 	%r9, %ctaid.x;
	mov.u32 	%r10, %ntid.x;
	mov.u32 	%r11, %tid.x;
	mad.lo.s32 	%r1, %r9, %r10, %r11;
	setp.ge.s32 	%p1, %r1, %r8;
	mov.f32 	%f80, 0f3F800000;
	@%p1 bra 	$L__BB3_11;
	ld.param.u64 	%rd54, [integrate_pass_kernel_param_8];
	ld.param.u64 	%rd53, [integrate_pass_kernel_param_6];
	ld.param.u64 	%rd52, [integrate_pass_kernel_param_2];
	cvta.to.global.u64 	%rd17, %rd1;
	cvta.to.global.u64 	%rd18, %rd2;
	cvta.to.global.u64 	%rd19, %rd52;
	cvta.to.global.u64 	%rd20, %rd4;
	cvta.to.global.u64 	%rd21, %rd5;
	cvta.to.global.u64 	%rd22, %rd6;
	cvta.to.global.u64 	%rd23, %rd53;
	cvta.to.global.u64 	%rd24, %rd8;
	cvta.to.global.u64 	%rd25, %rd54;
	mul.wide.s32 	%rd26, %r1, 4;
	add.s64 	%rd27, %rd17, %rd26;
	ld.global.nc.f32 	%f1, [%rd27];
	add.s64 	%rd28, %rd18, %rd26;
	ld.global.nc.f32 	%f2, [%rd28];
	add.s64 	%rd29, %rd19, %rd26;
	ld.global.nc.f32 	%f3, [%rd29];
	add.s64 	%rd30, %rd20, %rd26;
	ld.global.nc.f32 	%f4, [%rd30];
	add.s64 	%rd31, %rd21, %rd26;
	ld.global.nc.f32 	%f5, [%rd31];
	add.s64 	%rd32, %rd22, %rd26;
	ld.global.nc.f32 	%f6, [%rd32];
	add.s64 	%rd33, %rd23, %rd26;
	ld.global.nc.f32 	%f84, [%rd33];
	add.s64 	%rd34, %rd24, %rd26;
	ld.global.nc.f32 	%f85, [%rd34];
	add.s64 	%rd35, %rd25, %rd26;
	ld.global.nc.f32 	%f86, [%rd35];
	setp.eq.s64 	%p2, %rd10, 0;
	@%p2 bra 	$L__BB3_4;
	cvta.to.global.u64 	%rd36, %rd10;
	add.s64 	%rd38, %rd36, %rd26;
	ld.global.nc.f32 	%f10, [%rd38];
	setp.leu.f32 	%p3, %f10, 0f00000000;
	@%p3 bra 	$L__BB3_4;
	mov.f32 	%f80, %f10;
$L__BB3_4:
	mul.f32 	%f55, %f85, %f85;
	fma.rn.f32 	%f56, %f84, %f84, %f55;
	fma.rn.f32 	%f12, %f86, %f86, %f56;
	mul.f32 	%f57, %f50, %f50;
	setp.leu.f32 	%p4, %f12, %f57;
	@%p4 bra 	$L__BB3_6;
	sqrt.rn.f32 	%f58, %f12;
	div.rn.f32 	%f59, %f50, %f58;
	mul.f32 	%f84, %f84, %f59;
	mul.f32 	%f85, %f85, %f59;
	mul.f32 	%f86, %f86, %f59;
$L__BB3_6:
	setp.ge.u32 	%p5, %r7, %r4;
	@%p5 bra 	$L__BB3_8;
	cvt.rn.f32.s32 	%f60, %r7;
	cvt.rn.f32.u32 	%f61, %r4;
	div.rn.f32 	%f62, %f60, %f61;
	mul.f32 	%f63, %f62, %f62;
	mul.f32 	%f84, %f63, %f84;
	mul.f32 	%f85, %f63, %f85;
	mul.f32 	%f86, %f63, %f86;
	mov.f32 	%f64, 0f3F800000;
	sub.f32 	%f65, %f64, %f87;
	mul.f32 	%f66, %f65, %f62;
	sub.f32 	%f87, %f64, %f66;
$L__BB3_8:
	div.rn.f32 	%f67, %f41, %f80;
	fma.rn.f32 	%f68, %f67, %f84, %f4;
	fma.rn.f32 	%f69, %f67, %f85, %f5;
	fma.rn.f32 	%f70, %f67, %f86, %f6;
	mul.f32 	%f88, %f68, %f87;
	mul.f32 	%f89, %f69, %f87;
	mul.f32 	%f90, %f87, %f70;
	mul.f32 	%f71, %f89, %f89;
	fma.rn.f32 	%f72, %f88, %f88, %f71;
	fma.rn.f32 	%f33, %f90, %f90, %f72;
	mul.f32 	%f73, %f51, %f51;
	setp.leu.f32 	%p6, %f33, %f73;
	@%p6 bra 	$L__BB3_10;
	sqrt.rn.f32 	%f74, %f33;
	div.rn.f32 	%f75, %f51, %f74;
	mul.f32 	%f88, %f88, %f75;
	mul.f32 	%f89, %f89, %f75;
	mul.f32 	%f90, %f90, %f75;
$L__BB3_10:
	ld.param.u64 	%rd55, [integrate_pass_kernel_param_14];
	fma.rn.f32 	%f76, %f41, %f88, %f1;
	fma.rn.f32 	%f77, %f41, %f89, %f2;
	fma.rn.f32 	%f78, %f41, %f90, %f3;
	cvta.to.global.u64 	%rd39, %rd11;
	add.s64 	%rd41, %rd39, %rd26;
	st.global.f32 	[%rd41], %f76;
	cvta.to.global.u64 	%rd42, %rd12;
	add.s64 	%rd43, %rd42, %rd26;
	st.global.f32 	[%rd43], %f77;
	cvta.to.global.u64 	%rd44, %rd13;
	add.s64 	%rd45, %rd44, %rd26;
	st.global.f32 	[%rd45], %f78;
	cvta.to.global.u64 	%rd46, %rd14;
	add.s64 	%rd47, %rd46, %rd26;
	st.global.f32 	[%rd47], %f88;
	cvta.to.global.u64 	%rd48, %rd55;
	add.s64 	%rd49, %rd48, %rd26;
	st.global.f32 	[%rd49], %f89;
	cvta.to.global.u64 	%rd50, %rd16;
	add.s64 	%rd51, %rd50, %rd26;
	st.global.f32 	[%rd51], %f90;
$L__BB3_11:
	ret;

}
	// .globl	_ZN3cub18CUB_300001_SM_10006detail11EmptyKernelIvEEvv
.visible .entry _ZN3cub18CUB_300001_SM_10006detail11EmptyKernelIvEEvv()
{


	ret;

}


// ===== COMPILED SASS (sm_100) =====

	.target	sm_100

	.elftype	@"ET_EXEC"


//--------------------- .note.nv.tkinfo           --------------------------
	.section	.note.nv.tkinfo,"",@"SHT_NOTE"
	.sectionflags	@"SHF_NOTE_NV_TKINFO"
	.tkinfo
        /*0018*/ 	.word	0x00000002
        /*0030*/ 	.string	""
        /*0030*/ 	.string	"ptxas"
        /*0030*/ 	.string	"Cuda compilation tools, release 13.0, V13.0.88"
        /*0030*/ 	.string	"Build cuda_13.0.r13.0/compiler.36424714_0"
        /*0030*/ 	.string	"-arch sm_100 -m 64 "



//--------------------- .note.nv.cuinfo           --------------------------
	.section	.note.nv.cuinfo,"",@"SHT_NOTE"
	.sectionflags	@"SHF_NOTE_NV_CUINFO"
        /*0018*/ 	.short	0x0002
        /*001a*/ 	.short	0x0064
        /*001c*/ 	.short	0x0082
	.zero		2


//--------------------- .nv.info                  --------------------------
	.section	.nv.info,"",@"SHT_CUDA_INFO"
	.align	4


	//----- nvinfo : EIATTR_REGCOUNT
	.align		4
        /*0000*/ 	.byte	0x04, 0x2f
        /*0002*/ 	.short	(.L_46 - .L_45)
	.align		4
.L_45:
        /*0004*/ 	.word	index@(build_grid_kernel)
        /*0008*/ 	.word	0x00000013


	//----- nvinfo : EIATTR_FRAME_SIZE
	.align		4
.L_46:
        /*000c*/ 	.byte	0x04, 0x11
        /*000e*/ 	.short	(.L_48 - .L_47)
	.align		4
.L_47:
        /*0010*/ 	.word	index@($__internal_4_$__cuda_sm3x_div_rn_noftz_f32_slowpath)
        /*0014*/ 	.word	0x00000000


	//----- nvinfo : EIATTR_FRAME_SIZE
	.align		4
.L_48:
        /*0018*/ 	.byte	0x04, 0x11
        /*001a*/ 	.short	(.L_50 - .L_49)
	.align		4
.L_49:
        /*001c*/ 	.word	index@(build_grid_kernel)
        /*0020*/ 	.word	0x00000000


	//----- nvinfo : EIATTR_REGCOUNT
	.align		4
.L_50:
        /*0024*/ 	.byte	0x04, 0x2f
        /*0026*/ 	.short	(.L_52 - .L_51)
	.align		4
.L_51:
        /*0028*/ 	.word	index@(compute_cell_bounds_kernel)
        /*002c*/ 	.word	0x0000000c


	//----- nvinfo : EIATTR_FRAME_SIZE
	.align		4
.L_52:
        /*0030*/ 	.byte	0x04, 0x11
        /*0032*/ 	.short	(.L_54 - .L_53)
	.align		4
.L_53:
        /*0034*/ 	.word	index@(compute_cell_bounds_kernel)
        /*0038*/ 	.word	0x00000000


	//----- nvinfo : EIATTR_REGCOUNT
	.align		4
.L_54:
        /*003c*/ 	.byte	0x04, 0x2f
        /*003e*/ 	.short	(.L_56 - .L_55)
	.align		4
.L_55:
        /*0040*/ 	.word	index@(force_pass_kernel)
        /*0044*/ 	.word	0x00000023


	//----- nvinfo : EIATTR_FRAME_SIZE
	.align		4
.L_56:
        /*0048*/ 	.byte	0x04, 0x11
        /*004a*/ 	.short	(.L_58 - .L_57)
	.align		4
.L_57:
        /*004c*/ 	.word	index@($__internal_3_$__cuda_sm3x_div_rn_noftz_f32_slowpath)
        /*0050*/ 	.word	0x00000000


	//----- nvinfo : EIATTR_FRAME_SIZE
	.align		4
.L_58:
        /*0054*/ 	.byte	0x04, 0x11
        /*0056*/ 	.short	(.L_60 - .L_59)
	.align		4
.L_59:
        /*0058*/ 	.word	index@($__internal_2_$__cuda_sm20_sqrt_rn_f32_slowpath)
        /*005c*/ 	.word	0x00000000


	//----- nvinfo : EIATTR_FRAME_SIZE
	.align		4
.L_60:
        /*0060*/ 	.byte	0x04, 0x11
        /*0062*/ 	.short	(.L_62 - .L_61)
	.align		4
.L_61:
        /*0064*/ 	.word	index@(force_pass_kernel)
        /*0068*/ 	.word	0x00000000


	//----- nvinfo : EIATTR_REGCOUNT
	.align		4
.L_62:
        /*006c*/ 	.byte	0x04, 0x2f
        /*006e*/ 	.short	(.L_64 - .L_63)
	.align		4
.L_63:
        /*0070*/ 	.word	index@(integrate_pass_kernel)
        /*0074*/ 	.word	0x0000001e


	//----- nvinfo : EIATTR_FRAME_SIZE
	.align		4
.L_64:
        /*0078*/ 	.byte	0x04, 0x11
        /*007a*/ 	.short	(.L_66 - .L_65)
	.align		4
.L_65:
        /*007c*/ 	.word	index@($__internal_1_$__cuda_sm3x_div_rn_noftz_f32_slowpath)
        /*0080*/ 	.word	0x00000000


	//----- nvinfo : EIATTR_FRAME_SIZE
	.align		4
.L_66:
        /*0084*/ 	.byte	0x04, 0x11
        /*0086*/ 	.short	(.L_68 - .L_67)
	.align		4
.L_67:
        /*0088*/ 	.word	index@($__internal_0_$__cuda_sm20_sqrt_rn_f32_slowpath)
        /*008c*/ 	.word	0x00000000


	//----- nvinfo : EIATTR_FRAME_SIZE
	.align		4
.L_68:
        /*0090*/ 	.byte	0x04, 0x11
        /*0092*/ 	.short	(.L_70 - .L_69)
	.align		4
.L_69:
        /*0094*/ 	.word	index@(integrate_pass_kernel)
        /*0098*/ 	.word	0x00000000


	//----- nvinfo : EIATTR_REGCOUNT
	.align		4
.L_70:
        /*009c*/ 	.byte	0x04, 0x2f
        /*009e*/ 	.short	(.L_72 - .L_71)
	.align		4
.L_71:
        /*00a0*/ 	.word	index@(_ZN3cub18CUB_300001_SM_10006detail11EmptyKernelIvEEvv)
        /*00a4*/ 	.word	0x00000004


	//----- nvinfo : EIATTR_FRAME_SIZE
	.align		4
.L_72:
        /*00a8*/ 	.byte	0x04, 0x11
        /*00aa*/ 	.short	(.L_74 - .L_73)
	.align		4
.L_73:
        /*00ac*/ 	.word	index@(_ZN3cub18CUB_300001_SM_10006detail11EmptyKernelIvEEvv)
        /*00b0*/ 	.word	0x00000000


	//----- nvinfo : EIATTR_MIN_STACK_SIZE
	.align		4
.L_74:
        /*00b4*/ 	.byte	0x04, 0x12
        /*00b6*/ 	.short	(.L_76 - .L_75)
	.align		4
.L_75:
        /*00b8*/ 	.word	index@(_ZN3cub18CUB_300001_SM_10006detail11EmptyKernelIvEEvv)
        /*00bc*/ 	.word	0x00000000


	//----- nvinfo : EIATTR_MIN_STACK_SIZE
	.align		4
.L_76:
        /*00c0*/ 	.byte	0x04, 0x12
        /*00c2*/ 	.short	(.L_78 - .L_77)
	.align		4
.L_77:
        /*00c4*/ 	.word	index@(integrate_pass_kernel)
        /*00c8*/ 	.word	0x00000000


	//----- nvinfo : EIATTR_MIN_STACK_SIZE
	.align		4
.L_78:
        /*00cc*/ 	.byte	0x04, 0x12
        /*00ce*/ 	.short	(.L_80 - .L_79)
	.align		4
.L_79:
        /*00d0*/ 	.word	index@(force_pass_kernel)
        /*00d4*/ 	.word	0x00000000


	//----- nvinfo : EIATTR_MIN_STACK_SIZE
	.align		4
.L_80:
        /*00d8*/ 	.byte	0x04, 0x12
        /*00da*/ 	.short	(.L_82 - .L_81)
	.align		4
.L_81:
        /*00dc*/ 	.word	index@(compute_cell_bounds_kernel)
        /*00e0*/ 	.word	0x00000000


	//----- nvinfo : EIATTR_MIN_STACK_SIZE
	.align		4
.L_82:
        /*00e4*/ 	.byte	0x04, 0x12
        /*00e6*/ 	.short	(.L_84 - .L_83)
	.align		4
.L_83:
        /*00e8*/ 	.word	index@(build_grid_kernel)
        /*00ec*/ 	.word	0x00000000
.L_84:


//--------------------- .nv.compat                --------------------------
	.section	.nv.compat,"",@"SHT_CUDA_COMPAT_INFO"
	.align	4
        /*0000*/ 	.byte	0x02, 0x09, 0x00, 0x00, 0x02, 0x02, 0x01, 0x00, 0x02, 0x05, 0x05, 0x00, 0x03, 0x07, 0x01, 0x01
        /*0010*/ 	.byte	0x02, 0x03, 0x00, 0x00, 0x02, 0x06, 0x01, 0x00, 0x04, 0x0b, 0x08, 0x00, 0x01, 0x00, 0x00, 0x00
        /*0020*/ 	.byte	0x00, 0x00, 0x00, 0x00


//--------------------- .nv.info._ZN3cub18CUB_300001_SM_10006detail11EmptyKernelIvEEvv --------------------------
	.section	.nv.info._ZN3cub18CUB_300001_SM_10006detail11EmptyKernelIvEEvv,"",@"SHT_CUDA_INFO"
	.sectionflags	@""
	.align	4


	//----- nvinfo : EIATTR_CUDA_API_VERSION
	.align		4
        /*0000*/ 	.byte	0x04, 0x37
        /*0002*/ 	.short	(.L_86 - .L_85)
.L_85:
        /*0004*/ 	.word	0x00000082


	//----- nvinfo : EIATTR_SPARSE_MMA_MASK
	.align		4
.L_86:
        /*0008*/ 	.byte	0x03, 0x50
        /*000a*/ 	.short	0x0000


	//----- nvinfo : EIATTR_MAXREG_COUNT
	.align		4
        /*000c*/ 	.byte	0x03, 0x1b
        /*000e*/ 	.short	0x00ff


	//----- nvinfo : EIATTR_MERCURY_ISA_VERSION
	.align		4
        /*0010*/ 	.byte	0x03, 0x5f
        /*0012*/ 	.short	0x0101


	//----- nvinfo : EIATTR_VRC_CTA_INIT_COUNT
	.align		4
        /*0014*/ 	.byte	0x02, 0x4a
	.zero		1
	.zero		1


	//----- nvinfo : EIATTR_EXIT_INSTR_OFFSETS
	.align		4
        /*0018*/ 	.byte	0x04, 0x1c
        /*001a*/ 	.short	(.L_88 - .L_87)


	//   ....[0]....
.L_87:
        /*001c*/ 	.word	0x00000010


	//----- nvinfo : EIATTR_SW_WAR
	.align		4
.L_88:
        /*0020*/ 	.byte	0x04, 0x36
        /*0022*/ 	.short	(.L_90 - .L_89)
.L_89:
        /*0024*/ 	.word	0x00000008
.L_90:


//--------------------- .nv.info.integrate_pass_kernel --------------------------
	.section	.nv.info.integrate_pass_kernel,"",@"SHT_CUDA_INFO"
	.sectionflags	@""
	.align	4


	//----- nvinfo : EIATTR_CUDA_API_VERSION
	.align		4
        /*0000*/ 	.byte	0x04, 0x37
        /*0002*/ 	.short	(.L_92 - .L_91)
.L_91:
        /*0004*/ 	.word	0x00000082


	//----- nvinfo : EIATTR_KPARAM_INFO
	.align		4
.L_92:
        /*0008*/ 	.byte	0x04, 0x17
        /*000a*/ 	.short	(.L_94 - .L_93)
.L_93:
        /*000c*/ 	.word	0x00000000
        /*0010*/ 	.short	0x0011
        /*0012*/ 	.short	0x00c0
        /*0014*/ 	.byte	0x00, 0xf0, 0x11, 0x00


	//----- nvinfo : EIATTR_KPARAM_INFO
	.align		4
.L_94:
        /*0018*/ 	.byte	0x04, 0x17
        /*001a*/ 	.short	(.L_96 - .L_95)
.L_95:
        /*001c*/ 	.word	0x00000000
        /*0020*/ 	.short	0x0010
        /*0022*/ 	.short	0x0080
        /*0024*/ 	.byte	0x00, 0xf0, 0x01, 0x01


	//----- nvinfo : EIATTR_KPARAM_INFO
	.align		4
.L_96:
        /*0028*/ 	.byte	0x04, 0x17
        /*002a*/ 	.short	(.L_98 - .L_97)
.L_97:
        /*002c*/ 	.word	0x00000000
        /*0030*/ 	.short	0x000f
        /*0032*/ 	.short	0x0078
        /*0034*/ 	.byte	0x00, 0xf5, 0x21, 0x00


	//----- nvinfo : EIATTR_KPARAM_INFO
	.align		4
.L_98:
        /*0038*/ 	.byte	0x04, 0x17
        /*003a*/ 	.short	(.L_100 - .L_99)
.L_99:
        /*003c*/ 	.word	0x00000000
        /*0040*/ 	.short	0x000e
        /*0042*/ 	.short	0x0070
        /*0044*/ 	.byte	0x00, 0xf5, 0x21, 0x00


	//----- nvinfo : EIATTR_KPARAM_INFO
	.align		4
.L_100:
        /*0048*/ 	.byte	0x04, 0x17
        /*004a*/ 	.short	(.L_102 - .L_101)
.L_101:
        /*004c*/ 	.word	0x00000000
        /*0050*/ 	.short	0x000d
        /*0052*/ 	.short	0x0068
        /*0054*/ 	.byte	0x00, 0xf5, 0x21, 0x00


	//----- nvinfo : EIATTR_KPARAM_INFO
	.align		4
.L_102:
        /*0058*/ 	.byte	0x04, 0x17
        /*005a*/ 	.short	(.L_104 - .L_103)
.L_103:
        /*005c*/ 	.word	0x00000000
        /*0060*/ 	.short	0x000c
        /*0062*/ 	.short	0x0060
        /*0064*/ 	.byte	0x00, 0xf5, 0x21, 0x00


	//----- nvinfo : EIATTR_KPARAM_INFO
	.align		4
.L_104:
        /*0068*/ 	.byte	0x04, 0x17
        /*006a*/ 	.short	(.L_106 - .L_105)
.L_105:
        /*006c*/ 	.word	0x00000000
        /*0070*/ 	.short	0x000b
        /*0072*/ 	.short	0x0058
        /*0074*/ 	.byte	0x00, 0xf5, 0x21, 0x00


	//----- nvinfo : EIATTR_KPARAM_INFO
	.align		4
.L_106:
        /*0078*/ 	.byte	0x04, 0x17
        /*007a*/ 	.short	(.L_108 - .L_107)
.L_107:
        /*007c*/ 	.word	0x00000000
        /*0080*/ 	.short	0x000a
        /*0082*/ 	.short	0x0050
        /*0084*/ 	.byte	0x00, 0xf5, 0x21, 0x00


	//----- nvinfo : EIATTR_KPARAM_INFO
	.align		4
.L_108:
        /*0088*/ 	.byte	0x04, 0x17
        /*008a*/ 	.short	(.L_110 - .L_109)
.L_109:
        /*008c*/ 	.word	0x00000000
        /*0090*/ 	.short	0x0009
        /*0092*/ 	.short	0x0048
        /*0094*/ 	.byte	0x00, 0xf5, 0x21, 0x00


	//----- nvinfo : EIATTR_KPARAM_INFO
	.align		4
.L_110:
        /*0098*/ 	.byte	0x04, 0x17
        /*009a*/ 	.short	(.L_112 - .L_111)
.L_111:
        /*009c*/ 	.word	0x00000000
        /*00a0*/ 	.short	0x0008
        /*00a2*/ 	.short	0x0040
        /*00a4*/ 	.byte	0x00, 0xf5, 0x21, 0x00


	//----- nvinfo : EIATTR_KPARAM_INFO
	.align		4
.L_112:
        /*00a8*/ 	.byte	0x04, 0x17
        /*00aa*/ 	.short	(.L_114 - .L_113)
.L_113:
        /*00ac*/ 	.word	0x00000000
        /*00b0*/ 	.short	0x0007
        /*00b2*/ 	.short	0x0038
        /*00b4*/ 	.byte	0x00, 0xf5, 0x21, 0x00


	//----- nvinfo : EIATTR_KPARAM_INFO
	.align		4
.L_114:
        /*00b8*/ 	.byte	0x04, 0x17
        /*00ba*/ 	.short	(.L_116 - .L_115)
.L_115:
        /*00bc*/ 	.word	0x00000000
        /*00c0*/ 	.short	0x0006
        /*00c2*/ 	.short	0x0030
        /*00c4*/ 	.byte	0x00, 0xf5, 0x21, 0x00


	//----- nvinfo : EIATTR_KPARAM_INFO
	.align		4
.L_116:
        /*00c8*/ 	.byte	0x04, 0x17
        /*00ca*/ 	.short	(.L_118 - .L_117)
.L_117:
        /*00cc*/ 	.word	0x00000000
        /*00d0*/ 	.short	0x0005
        /*00d2*/ 	.short	0x0028
        /*00d4*/ 	.byte	0x00, 0xf5, 0x21, 0x00


	//----- nvinfo : EIATTR_KPARAM_INFO
	.align		4
.L_118:
        /*00d8*/ 	.byte	0x04, 0x17
        /*00da*/ 	.short	(.L_120 - .L_119)
.L_119:
        /*00dc*/ 	.word	0x00000000
        /*00e0*/ 	.short	0x0004
        /*00e2*/ 	.short	0x0020
        /*00e4*/ 	.byte	0x00, 0xf5, 0x21, 0x00


	//----- nvinfo : EIATTR_KPARAM_INFO
	.align		4
.L_120:
        /*00e8*/ 	.byte	0x04, 0x17
        /*00ea*/ 	.short	(.L_122 - .L_121)
.L_121:
        /*00ec*/ 	.word	0x00000000
        /*00f0*/ 	.short	0x0003
        /*00f2*/ 	.short	0x0018
        /*00f4*/ 	.byte	0x00, 0xf5, 0x21, 0x00


	//----- nvinfo : EIATTR_KPARAM_INFO
	.align		4
.L_122:
        /*00f8*/ 	.byte	0x04, 0x17
        /*00fa*/ 	.short	(.L_124 - .L_123)
.L_123:
        /*00fc*/ 	.word	0x00000000
        /*0100*/ 	.short	0x0002
        /*0102*/ 	.short	0x0010
        /*0104*/ 	.byte	0x00, 0xf5, 0x21, 0x00


	//----- nvinfo : EIATTR_KPARAM_INFO
	.align		4
.L_124:
        /*0108*/ 	.byte	0x04, 0x17
        /*010a*/ 	.short	(.L_126 - .L_125)
.L_125:
        /*010c*/ 	.word	0x00000000
        /*0110*/ 	.short	0x0001
        /*0112*/ 	.short	0x0008
        /*0114*/ 	.byte	0x00, 0xf5, 0x21, 0x00


	//----- nvinfo : EIATTR_KPARAM_INFO
	.align		4
.L_126:
        /*0118*/ 	.byte	0x04, 0x17
        /*011a*/ 	.short	(.L_128 - .L_127)
.L_127:
        /*011c*/ 	.word	0x00000000
        /*0120*/ 	.short	0x0000
        /*0122*/ 	.short	0x0000
        /*0124*/ 	.byte	0x00, 0xf5, 0x21, 0x00


	//----- nvinfo : EIATTR_SPARSE_MMA_MASK
	.align		4
.L_128:
        /*0128*/ 	.byte	0x03, 0x50
        /*012a*/ 	.short	0x0000


	//----- nvinfo : EIATTR_MAXREG_COUNT
	.align		4
        /*012c*/ 	.byte	0x03, 0x1b
        /*012e*/ 	.short	0x00ff


	//----- nvinfo : EIATTR_MERCURY_ISA_VERSION
	.align		4
        /*0130*/ 	.byte	0x03, 0x5f
        /*0132*/ 	.short	0x0101


	//----- nvinfo : EIATTR_VRC_CTA_INIT_COUNT
	.align		4
        /*0134*/ 	.byte	0x02, 0x4a
	.zero		1
	.zero		1


	//----- nvinfo : EIATTR_EXIT_INSTR_OFFSETS
	.align		4
        /*0138*/ 	.byte	0x04, 0x1c
        /*013a*/ 	.short	(.L_130 - .L_129)


	//   ....[0]....
.L_129:
        /*013c*/ 	.word	0x00000070


	//   ....[1]....
        /*0140*/ 	.word	0x00000cc0


	//----- nvinfo : EIATTR_CRS_STACK_SIZE
	.align		4
.L_130:
        /*0144*/ 	.byte	0x04, 0x1e
        /*0146*/ 	.short	(.L_132 - .L_131)
.L_131:
        /*0148*/ 	.word	0x00000000


	//----- nvinfo : EIATTR_CBANK_PARAM_SIZE
	.align		4
.L_132:
        /*014c*/ 	.byte	0x03, 0x19
        /*014e*/ 	.short	0x00c4


	//----- nvinfo : EIATTR_PARAM_CBANK
	.align		4
        /*0150*/ 	.byte	0x04, 0x0a
        /*0152*/ 	.short	(.L_134 - .L_133)
	.align		4
.L_133:
        /*0154*/ 	.word	index@(.nv.constant0.integrate_pass_kernel)
        /*0158*/ 	.short	0x0380
        /*015a*/ 	.short	0x00c4


	//----- nvinfo : EIATTR_SW_WAR
	.align		4
.L_134:
        /*015c*/ 	.byte	0x04, 0x36
        /*015e*/ 	.short	(.L_136 - .L_135)
.L_135:
        /*0160*/ 	.word	0x00000008
.L_136:


//--------------------- .nv.info.force_pass_kernel --------------------------
	.section	.nv.info.force_pass_kernel,"",@"SHT_CUDA_INFO"
	.sectionflags	@""
	.align	4


	//----- nvinfo : EIATTR_CUDA_API_VERSION
	.align		4
        /*0000*/ 	.byte	0x04, 0x37
        /*0002*/ 	.short	(.L_138 - .L_137)
.L_137:
        /*0004*/ 	.word	0x00000082


	//----- nvinfo : EIATTR_KPARAM_INFO
	.align		4
.L_138:
        /*0008*/ 	.byte	0x04, 0x17
        /*000a*/ 	.short	(.L_140 - .L_139)
.L_139:
        /*000c*/ 	.word	0x00000000
        /*0010*/ 	.short	0x000f
        /*0012*/ 	.short	0x00b8
        /*0014*/ 	.byte	0x00, 0xf0, 0x11, 0x00


	//----- nvinfo : EIATTR_KPARAM_INFO
	.align		4
.L_140:
        /*0018*/ 	.byte	0x04, 0x17
        /*001a*/ 	.short	(.L_142 - .L_141)
.L_141:
        /*001c*/ 	.word	0x00000000
        /*0020*/ 	.short	0x000e
        /*0022*/ 	.short	0x0078
        /*0024*/ 	.byte	0x00, 0xf0, 0x01, 0x01


	//----- nvinfo : EIATTR_KPARAM_INFO
	.align		4
.L_142:
        /*0028*/ 	.byte	0x04, 0x17
        /*002a*/ 	.short	(.L_144 - .L_143)
.L_143:
        /*002c*/ 	.word	0x00000000
        /*0030*/ 	.short	0x000d
        /*0032*/ 	.short	0x0070
        /*0034*/ 	.byte	0x00, 0xf5, 0x21, 0x00


	//----- nvinfo : EIATTR_KPARAM_INFO
	.align		4
.L_144:
        /*0038*/ 	.byte	0x04, 0x17
        /*003a*/ 	.short	(.L_146 - .L_145)
.L_145:
        /*003c*/ 	.word	0x00000000
        /*0040*/ 	.short	0x000c
        /*0042*/ 	.short	0x0068
        /*0044*/ 	.byte	0x00, 0xf5, 0x21, 0x00


	//----- nvinfo : EIATTR_KPARAM_INFO
	.align		4
.L_146:
        /*0048*/ 	.byte	0x04, 0x17
        /*004a*/ 	.short	(.L_148 - .L_147)
.L_147:
        /*004c*/ 	.word	0x00000000
        /*0050*/ 	.short	0x000b
        /*0052*/ 	.short	0x0060
        /*0054*/ 	.byte	0x00, 0xf5, 0x21, 0x00


	//----- nvinfo : EIATTR_KPARAM_INFO
	.align		4
.L_148:
        /*0058*/ 	.byte	0x04, 0x17
        /*005a*/ 	.short	(.L_150 - .L_149)
.L_149:
        /*005c*/ 	.word	0x00000000
        /*0060*/ 	.short	0x000a
        /*0062*/ 	.short	0x0050
        /*0064*/ 	.byte	0x00, 0xf0, 0x31, 0x00


	//----- nvinfo : EIATTR_KPARAM_INFO
	.align		4
.L_150:
        /*0068*/ 	.byte	0x04, 0x17
        /*006a*/ 	.short	(.L_152 - .L_151)
.L_151:
        /*006c*/ 	.word	0x00000000
        /*0070*/ 	.short	0x0009
        /*0072*/ 	.short	0x0048
        /*0074*/ 	.byte	0x00, 0xf5, 0x21, 0x00


	//----- nvinfo : EIATTR_KPARAM_INFO
	.align		4
.L_152:
        /*0078*/ 	.byte	0x04, 0x17
        /*007a*/ 	.short	(.L_154 - .L_153)
.L_153:
        /*007c*/ 	.word	0x00000000
        /*0080*/ 	.short	0x0008
        /*0082*/ 	.short	0x0040
        /*0084*/ 	.byte	0x00, 0xf5, 0x21, 0x00


	//----- nvinfo : EIATTR_KPARAM_INFO
	.align		4
.L_154:
        /*0088*/ 	.byte	0x04, 0x17
        /*008a*/ 	.short	(.L_156 - .L_155)
.L_155:
        /*008c*/ 	.word	0x00000000
        /*0090*/ 	.short	0x0007
        /*0092*/ 	.short	0x0038
        /*0094*/ 	.byte	0x00, 0xf5, 0x21, 0x00


	//----- nvinfo : EIATTR_KPARAM_INFO
	.align		4
.L_156:
        /*0098*/ 	.byte	0x04, 0x17
        /*009a*/ 	.short	(.L_158 - .L_157)
.L_157:
        /*009c*/ 	.word	0x00000000
        /*00a0*/ 	.short	0x0006
        /*00a2*/ 	.short	0x0030
        /*00a4*/ 	.byte	0x00, 0xf5, 0x21, 0x00


	//----- nvinfo : EIATTR_KPARAM_INFO
	.align		4
.L_158:
        /*00a8*/ 	.byte	0x04, 0x17
        /*00aa*/ 	.short	(.L_160 - .L_159)
.L_159:
        /*00ac*/ 	.word	0x00000000
        /*00b0*/ 	.short	0x0005
        /*00b2*/ 	.short	0x0028
        /*00b4*/ 	.byte	0x00, 0xf5, 0x21, 0x00


	//----- nvinfo : EIATTR_KPARAM_INFO
	.align		4
.L_160:
        /*00b8*/ 	.byte	0x04, 0x17
        /*00ba*/ 	.short	(.L_162 - .L_161)
.L_161:
        /*00bc*/ 	.word	0x00000000
        /*00c0*/ 	.short	0x0004
        /*00c2*/ 	.short	0x0020
        /*00c4*/ 	.byte	0x00, 0xf5, 0x21, 0x00


	//----- nvinfo : EIATTR_KPARAM_INFO
	.align		4
.L_162:
        /*00c8*/ 	.byte	0x04, 0x17
        /*00ca*/ 	.short	(.L_164 - .L_163)
.L_163:
        /*00cc*/ 	.word	0x00000000
        /*00d0*/ 	.short	0x0003
        /*00d2*/ 	.short	0x0018
        /*00d4*/ 	.byte	0x00, 0xf5, 0x21, 0x00


	//----- nvinfo : EIATTR_KPARAM_INFO
	.align		4
.L_164:
        /*00d8*/ 	.byte	0x04, 0x17
        /*00da*/ 	.short	(.L_166 - .L_165)
.L_165:
        /*00dc*/ 	.word	0x00000000
        /*00e0*/ 	.short	0x0002
        /*00e2*/ 	.short	0x0010
        /*00e4*/ 	.byte	0x00, 0xf5, 0x21, 0x00


	//----- nvinfo : EIATTR_KPARAM_INFO
	.align		4
.L_166:
        /*00e8*/ 	.byte	0x04, 0x17
        /*00ea*/ 	.short	(.L_168 - .L_167)
.L_167:
        /*00ec*/ 	.word	0x00000000
        /*00f0*/ 	.short	0x0001
        /*00f2*/ 	.short	0x0008
        /*00f4*/ 	.byte	0x00, 0xf5, 0x21, 0x00


	//----- nvinfo : EIATTR_KPARAM_INFO
	.align		4
.L_168:
        /*00f8*/ 	.byte	0x04, 0x17
        /*00fa*/ 	.short	(.L_170 - .L_169)
.L_169:
        /*00fc*/ 	.word	0x00000000
        /*0100*/ 	.short	0x0000
        /*0102*/ 	.short	0x0000
        /*0104*/ 	.byte	0x00, 0xf5, 0x21, 0x00


	//----- nvinfo : EIATTR_SPARSE_MMA_MASK
	.align		4
.L_170:
        /*0108*/ 	.byte	0x03, 0x50
        /*010a*/ 	.short	0x0000


	//----- nvinfo : EIATTR_MAXREG_COUNT
	.align		4
        /*010c*/ 	.byte	0x03, 0x1b
        /*010e*/ 	.short	0x00ff


	//----- nvinfo : EIATTR_MERCURY_ISA_VERSION
	.align		4
        /*0110*/ 	.byte	0x03, 0x5f
        /*0112*/ 	.short	0x0101


	//----- nvinfo : EIATTR_VRC_CTA_INIT_COUNT
	.align		4
        /*0114*/ 	.byte	0x02, 0x4a
	.zero		1
	.zero		1


	//----- nvinfo : EIATTR_EXIT_INSTR_OFFSETS
	.align		4
        /*0118*/ 	.byte	0x04, 0x1c
        /*011a*/ 	.short	(.L_172 - .L_171)


	//   ....[0]....
.L_171:
        /*011c*/ 	.word	0x00000070


	//   ....[1]....
        /*0120*/ 	.word	0x00004770


	//----- nvinfo : EIATTR_CRS_STACK_SIZE
	.align		4
.L_172:
        /*0124*/ 	.byte	0x04, 0x1e
        /*0126*/ 	.short	(.L_174 - .L_173)
.L_173:
        /*0128*/ 	.word	0x00000000


	//----- nvinfo : EIATTR_CBANK_PARAM_SIZE
	.align		4
.L_174:
        /*012c*/ 	.byte	0x03, 0x19
        /*012e*/ 	.short	0x00bc


	//----- nvinfo : EIATTR_PARAM_CBANK
	.align		4
        /*0130*/ 	.byte	0x04, 0x0a
        /*0132*/ 	.short	(.L_176 - .L_175)
	.align		4
.L_175:
        /*0134*/ 	.word	index@(.nv.constant0.force_pass_kernel)
        /*0138*/ 	.short	0x0380
        /*013a*/ 	.short	0x00bc


	//----- nvinfo : EIATTR_SW_WAR
	.align		4
.L_176:
        /*013c*/ 	.byte	0x04, 0x36
        /*013e*/ 	.short	(.L_178 - .L_177)
.L_177:
        /*0140*/ 	.word	0x00000008
.L_178:


//--------------------- .nv.info.compute_cell_bounds_kernel --------------------------
	.section	.nv.info.compute_cell_bounds_kernel,"",@"SHT_CUDA_INFO"
	.sectionflags	@""
	.align	4


	//----- nvinfo : EIATTR_CUDA_API_VERSION
	.align		4
        /*0000*/ 	.byte	0x04, 0x37
        /*0002*/ 	.short	(.L_180 - .L_179)
.L_179:
        /*0004*/ 	.word	0x00000082


	//----- nvinfo : EIATTR_KPARAM_INFO
	.align		4
.L_180:
        /*0008*/ 	.byte	0x04, 0x17
        /*000a*/ 	.short	(.L_182 - .L_181)
.L_181:
        /*000c*/ 	.word	0x00000000
        /*0010*/ 	.short	0x0004
        /*0012*/ 	.short	0x001c
        /*0014*/ 	.byte	0x00, 0xf0, 0x11, 0x00


	//----- nvinfo : EIATTR_KPARAM_INFO
	.align		4
.L_182:
        /*0018*/ 	.byte	0x04, 0x17
        /*001a*/ 	.short	(.L_184 - .L_183)
.L_183:
        /*001c*/ 	.word	0x00000000
        /*0020*/ 	.short	0x0003
        /*0022*/ 	.short	0x0018
        /*0024*/ 	.byte	0x00, 0xf0, 0x11, 0x00


	//----- nvinfo : EIATTR_KPARAM_INFO
	.align		4
.L_184:
        /*0028*/ 	.byte	0x04, 0x17
        /*002a*/ 	.short	(.L_186 - .L_185)
.L_185:
        /*002c*/ 	.word	0x00000000
        /*0030*/ 	.short	0x0002
        /*0032*/ 	.short	0x0010
        /*0034*/ 	.byte	0x00, 0xf5, 0x21, 0x00


	//----- nvinfo : EIATTR_KPARAM_INFO
	.align		4
.L_186:
        /*0038*/ 	.byte	0x04, 0x17
        /*003a*/ 	.short	(.L_188 - .L_187)
.L_187:
        /*003c*/ 	.word	0x00000000
        /*0040*/ 	.short	0x0001
        /*0042*/ 	.short	0x0008
        /*0044*/ 	.byte	0x00, 0xf5, 0x21, 0x00


	//----- nvinfo : EIATTR_KPARAM_INFO
	.align		4
.L_188:
        /*0048*/ 	.byte	0x04, 0x17
        /*004a*/ 	.short	(.L_190 - .L_189)
.L_189:
        /*004c*/ 	.word	0x00000000
        /*0050*/ 	.short	0x0000
        /*0052*/ 	.short	0x0000
        /*0054*/ 	.byte	0x00, 0xf5, 0x21, 0x00


	//----- nvinfo : EIATTR_SPARSE_MMA_MASK
	.align		4
.L_190:
        /*0058*/ 	.byte	0x03, 0x50
        /*005a*/ 	.short	0x0000


	//----- nvinfo : EIATTR_MAXREG_COUNT
	.align		4
        /*005c*/ 	.byte	0x03, 0x1b
        /*005e*/ 	.short	0x00ff


	//----- nvinfo : EIATTR_MERCURY_ISA_VERSION
	.align		4
        /*0060*/ 	.byte	0x03, 0x5f
        /*0062*/ 	.short	0x0101


	//----- nvinfo : EIATTR_VRC_CTA_INIT_COUNT
	.align		4
        /*0064*/ 	.byte	0x02, 0x4a
	.zero		1
	.zero		1


	//----- nvinfo : EIATTR_EXIT_INSTR_OFFSETS
	.align		4
        /*0068*/ 	.byte	0x04, 0x1c
        /*006a*/ 	.short	(.L_192 - .L_191)


	//   ....[0]....
.L_191:
        /*006c*/ 	.word	0x00000070


	//   ....[1]....
        /*0070*/ 	.word	0x00000200


	//   ....[2]....
        /*0074*/ 	.word	0x00000240


	//   ....[3]....
        /*0078*/ 	.word	0x00000280


	//----- nvinfo : EIATTR_CRS_STACK_SIZE
	.align		4
.L_192:
        /*007c*/ 	.byte	0x04, 0x1e
        /*007e*/ 	.short	(.L_194 - .L_193)
.L_193:
        /*0080*/ 	.word	0x00000000


	//----- nvinfo : EIATTR_CBANK_PARAM_SIZE
	.align		4
.L_194:
        /*0084*/ 	.byte	0x03, 0x19
        /*0086*/ 	.short	0x0020


	//----- nvinfo : EIATTR_PARAM_CBANK
	.align		4
        /*0088*/ 	.byte	0x04, 0x0a
        /*008a*/ 	.short	(.L_196 - .L_195)
	.align		4
.L_195:
        /*008c*/ 	.word	index@(.nv.constant0.compute_cell_bounds_kernel)
        /*0090*/ 	.short	0x0380
        /*0092*/ 	.short	0x0020


	//----- nvinfo : EIATTR_SW_WAR
	.align		4
.L_196:
        /*0094*/ 	.byte	0x04, 0x36
        /*0096*/ 	.short	(.L_198 - .L_197)
.L_197:
        /*0098*/ 	.word	0x00000008
.L_198:


//--------------------- .nv.info.build_grid_kernel --------------------------
	.section	.nv.info.build_grid_kernel,"",@"SHT_CUDA_INFO"
	.sectionflags	@""
	.align	4


	//----- nvinfo : EIATTR_CUDA_API_VERSION
	.align		4
        /*0000*/ 	.byte	0x04, 0x37
        /*0002*/ 	.short	(.L_200 - .L_199)
.L_199:
        /*0004*/ 	.word	0x00000082


	//----- nvinfo : EIATTR_KPARAM_INFO
	.align		4
.L_200:
        /*0008*/ 	.byte	0x04, 0x17
        /*000a*/ 	.short	(.L_202 - .L_201)
.L_201:
        /*000c*/ 	.word	0x00000000
        /*0010*/ 	.short	0x0007
        /*0012*/ 	.short	0x0048
        /*0014*/ 	.byte	0x00, 0xf0, 0x11, 0x00


	//----- nvinfo : EIATTR_KPARAM_INFO
	.align		4
.L_202:
        /*0018*/ 	.byte	0x04, 0x17
        /*001a*/ 	.short	(.L_204 - .L_203)
.L_203:
        /*001c*/ 	.word	0x00000000
        /*0020*/ 	.short	0x0006
        /*0022*/ 	.short	0x0044
        /*0024*/ 	.byte	0x00, 0xf0, 0x11, 0x00


	//----- nvinfo : EIATTR_KPARAM_INFO
	.align		4
.L_204:
        /*0028*/ 	.byte	0x04, 0x17
        /*002a*/ 	.short	(.L_206 - .L_205)
.L_205:
        /*002c*/ 	.word	0x00000000
        /*0030*/ 	.short	0x0005
        /*0032*/ 	.short	0x0038
        /*0034*/ 	.byte	0x00, 0xf0, 0x31, 0x00


	//----- nvinfo : EIATTR_KPARAM_INFO
	.align		4
.L_206:
        /*0038*/ 	.byte	0x04, 0x17
        /*003a*/ 	.short	(.L_208 - .L_207)
.L_207:
        /*003c*/ 	.word	0x00000000
        /*0040*/ 	.short	0x0004
        /*0042*/ 	.short	0x0020
        /*0044*/ 	.byte	0x00, 0xf0, 0x61, 0x00


	//----- nvinfo : EIATTR_KPARAM_INFO
	.align		4
.L_208:
        /*0048*/ 	.byte	0x04, 0x17
        /*004a*/ 	.short	(.L_210 - .L_209)
.L_209:
        /*004c*/ 	.word	0x00000000
        /*0050*/ 	.short	0x0003
        /*0052*/ 	.short	0x0018
        /*0054*/ 	.byte	0x00, 0xf5, 0x21, 0x00


	//----- nvinfo : EIATTR_KPARAM_INFO
	.align		4
.L_210:
        /*0058*/ 	.byte	0x04, 0x17
        /*005a*/ 	.short	(.L_212 - .L_211)
.L_211:
        /*005c*/ 	.word	0x00000000
        /*0060*/ 	.short	0x0002
        /*0062*/ 	.short	0x0010
        /*0064*/ 	.byte	0x00, 0xf5, 0x21, 0x00


	//----- nvinfo : EIATTR_KPARAM_INFO
	.align		4
.L_212:
        /*0068*/ 	.byte	0x04, 0x17
        /*006a*/ 	.short	(.L_214 - .L_213)
.L_213:
        /*006c*/ 	.word	0x00000000
        /*0070*/ 	.short	0x0001
        /*0072*/ 	.short	0x0008
        /*0074*/ 	.byte	0x00, 0xf5, 0x21, 0x00


	//----- nvinfo : EIATTR_KPARAM_INFO
	.align		4
.L_214:
        /*0078*/ 	.byte	0x04, 0x17
        /*007a*/ 	.short	(.L_216 - .L_215)
.L_215:
        /*007c*/ 	.word	0x00000000
        /*0080*/ 	.short	0x0000
        /*0082*/ 	.short	0x0000
        /*0084*/ 	.byte	0x00, 0xf5, 0x21, 0x00


	//----- nvinfo : EIATTR_SPARSE_MMA_MASK
	.align		4
.L_216:
        /*0088*/ 	.byte	0x03, 0x50
        /*008a*/ 	.short	0x0000


	//----- nvinfo : EIATTR_MAXREG_COUNT
	.align		4
        /*008c*/ 	.byte	0x03, 0x1b
        /*008e*/ 	.short	0x00ff


	//----- nvinfo : EIATTR_MERCURY_ISA_VERSION
	.align		4
        /*0090*/ 	.byte	0x03, 0x5f
        /*0092*/ 	.short	0x0101


	//----- nvinfo : EIATTR_VRC_CTA_INIT_COUNT
	.align		4
        /*0094*/ 	.byte	0x02, 0x4a
	.zero		1
	.zero		1


	//----- nvinfo : EIATTR_EXIT_INSTR_OFFSETS
	.align		4
        /*0098*/ 	.byte	0x04, 0x1c
        /*009a*/ 	.short	(.L_218 - .L_217)


	//   ....[0]....
.L_217:
        /*009c*/ 	.word	0x00000070


	//   ....[1]....
        /*00a0*/ 	.word	0x00000570


	//----- nvinfo : EIATTR_CRS_STACK_SIZE
	.align		4
.L_218:
        /*00a4*/ 	.byte	0x04, 0x1e
        /*00a6*/ 	.short	(.L_220 - .L_219)
.L_219:
        /*00a8*/ 	.word	0x00000000


	//----- nvinfo : EIATTR_CBANK_PARAM_SIZE
	.align		4
.L_220:
        /*00ac*/ 	.byte	0x03, 0x19
        /*00ae*/ 	.short	0x004c


	//----- nvinfo : EIATTR_PARAM_CBANK
	.align		4
        /*00b0*/ 	.byte	0x04, 0x0a
        /*00b2*/ 	.short	(.L_222 - .L_221)
	.align		4
.L_221:
        /*00b4*/ 	.word	index@(.nv.constant0.build_grid_kernel)
        /*00b8*/ 	.short	0x0380
        /*00ba*/ 	.short	0x004c


	//----- nvinfo : EIATTR_SW_WAR
	.align		4
.L_222:
        /*00bc*/ 	.byte	0x04, 0x36
        /*00be*/ 	.short	(.L_224 - .L_223)
.L_223:
        /*00c0*/ 	.word	0x00000008
.L_224:


//--------------------- .nv.callgraph             --------------------------
	.section	.nv.callgraph,"",@"SHT_CUDA_CALLGRAPH"
	.align	4
	.sectionentsize	8
	.align		4
        /*0000*/ 	.word	0x00000000
	.align		4
        /*0004*/ 	.word	0xffffffff
	.align		4
        /*0008*/ 	.word	0x00000000
	.align		4
        /*000c*/ 	.word	0xfffffffe
	.align		4
        /*0010*/ 	.word	0x00000000
	.align		4
        /*0014*/ 	.word	0xfffffffd
	.align		4
        /*0018*/ 	.word	0x00000000
	.align		4
        /*001c*/ 	.word	0xfffffffc


//--------------------- .nv.constant4             --------------------------
	.section	.nv.constant4,"a",@progbits
	.align	8
	.align		8
.nv.constant4:
        /*0000*/ 	.dword	_ZN34_INTERNAL_ac48537b_4_k_cu_cf778cb04cuda3std3__45__cpo5beginE
	.align		8
        /*0008*/ 	.dword	_ZN34_INTERNAL_ac48537b_4_k_cu_cf778cb04cuda3std3__45__cpo3endE
	.align		8
        /*0010*/ 	.dword	_ZN34_INTERNAL_ac48537b_4_k_cu_cf778cb04cuda3std3__45__cpo6cbeginE
	.align		8
        /*0018*/ 	.dword	_ZN34_INTERNAL_ac48537b_4_k_cu_cf778cb04cuda3std3__45__cpo4cendE
	.align		8
        /*0020*/ 	.dword	_ZN34_INTERNAL_ac48537b_4_k_cu_cf778cb04cuda3std3__45__cpo6rbeginE
	.align		8
        /*0028*/ 	.dword	_ZN34_INTERNAL_ac48537b_4_k_cu_cf778cb04cuda3std3__45__cpo4rendE
	.align		8
        /*0030*/ 	.dword	_ZN34_INTERNAL_ac48537b_4_k_cu_cf778cb04cuda3std3__45__cpo7crbeginE
	.align		8
        /*0038*/ 	.dword	_ZN34_INTERNAL_ac48537b_4_k_cu_cf778cb04cuda3std3__45__cpo5crendE
	.align		8
        /*0040*/ 	.dword	_ZN34_INTERNAL_ac48537b_4_k_cu_cf778cb04cuda3std3__436_GLOBAL__N__ac48537b_4_k_cu_cf778cb06ignoreE
	.align		8
        /*0048*/ 	.dword	_ZN34_INTERNAL_ac48537b_4_k_cu_cf778cb04cuda3std3__419piecewise_constructE
	.align		8
        /*0050*/ 	.dword	_ZN34_INTERNAL_ac48537b_4_k_cu_cf778cb04cuda3std3__48in_placeE
	.align		8
        /*0058*/ 	.dword	_ZN34_INTERNAL_ac48537b_4_k_cu_cf778cb04cuda3std3__420unreachable_sentinelE
	.align		8
        /*0060*/ 	.dword	_ZN34_INTERNAL_ac48537b_4_k_cu_cf778cb04cuda3std3__47nulloptE
	.align		8
        /*0068*/ 	.dword	_ZN34_INTERNAL_ac48537b_4_k_cu_cf778cb04cuda3std3__48unexpectE
	.align		8
        /*0070*/ 	.dword	_ZN34_INTERNAL_ac48537b_4_k_cu_cf778cb04cuda3std6ranges3__45__cpo4swapE
	.align		8
        /*0078*/ 	.dword	_ZN34_INTERNAL_ac48537b_4_k_cu_cf778cb04cuda3std6ranges3__45__cpo9iter_moveE
	.align		8
        /*0080*/ 	.dword	_ZN34_INTERNAL_ac48537b_4_k_cu_cf778cb04cuda3std6ranges3__45__cpo5beginE
	.align		8
        /*0088*/ 	.dword	_ZN34_INTERNAL_ac48537b_4_k_cu_cf778cb04cuda3std6ranges3__45__cpo3endE
	.align		8
        /*0090*/ 	.dword	_ZN34_INTERNAL_ac48537b_4_k_cu_cf778cb04cuda3std6ranges3__45__cpo6cbeginE
	.align		8
        /*0098*/ 	.dword	_ZN34_INTERNAL_ac48537b_4_k_cu_cf778cb04cuda3std6ranges3__45__cpo4cendE
	.align		8
        /*00a0*/ 	.dword	_ZN34_INTERNAL_ac48537b_4_k_cu_cf778cb04cuda3std6ranges3__45__cpo7advanceE
	.align		8
        /*00a8*/ 	.dword	_ZN34_INTERNAL_ac48537b_4_k_cu_cf778cb04cuda3std6ranges3__45__cpo9iter_swapE
	.align		8
        /*00b0*/ 	.dword	_ZN34_INTERNAL_ac48537b_4_k_cu_cf778cb04cuda3std6ranges3__45__cpo4nextE
	.align		8
        /*00b8*/ 	.dword	_ZN34_INTERNAL_ac48537b_4_k_cu_cf778cb04cuda3std6ranges3__45__cpo4prevE
	.align		8
        /*00c0*/ 	.dword	_ZN34_INTERNAL_ac48537b_4_k_cu_cf778cb04cuda3std6ranges3__45__cpo4dataE
	.align		8
        /*00c8*/ 	.dword	_ZN34_INTERNAL_ac48537b_4_k_cu_cf778cb04cuda3std6ranges3__45__cpo5cdataE
	.align		8
        /*00d0*/ 	.dword	_ZN34_INTERNAL_ac48537b_4_k_cu_cf778cb04cuda3std6ranges3__45__cpo4sizeE
	.align		8
        /*00d8*/ 	.dword	_ZN34_INTERNAL_ac48537b_4_k_cu_cf778cb04cuda3std6ranges3__45__cpo5ssizeE
	.align		8
        /*00e0*/ 	.dword	_ZN34_INTERNAL_ac48537b_4_k_cu_cf778cb04cuda3std6ranges3__45__cpo8distanceE
	.align		8
        /*00e8*/ 	.dword	_ZN34_INTERNAL_ac48537b_4_k_cu_cf778cb06thrust24THRUST_300001_SM_1000_NS8cuda_cub3parE
	.align		8
        /*00f0*/ 	.dword	_ZN34_INTERNAL_ac48537b_4_k_cu_cf778cb06thrust24THRUST_300001_SM_1000_NS8cuda_cub10par_nosyncE
	.align		8
        /*00f8*/ 	.dword	_ZN34_INTERNAL_ac48537b_4_k_cu_cf778cb06thrust24THRUST_300001_SM_1000_NS6system6detail10sequential3seqE
	.align		8
        /*0100*/ 	.dword	_ZN34_INTERNAL_ac48537b_4_k_cu_cf778cb06thrust24THRUST_300001_SM_1000_NS6system3cpp3parE
	.align		8
        /*0108*/ 	.dword	_ZN34_INTERNAL_ac48537b_4_k_cu_cf778cb06thrust24THRUST_300001_SM_1000_NS12placeholders2_1E
	.align		8
        /*0110*/ 	.dword	_ZN34_INTERNAL_ac48537b_4_k_cu_cf778cb06thrust24THRUST_300001_SM_1000_NS12placeholders2_2E
	.align		8
        /*0118*/ 	.dword	_ZN34_INTERNAL_ac48537b_4_k_cu_cf778cb06thrust24THRUST_300001_SM_1000_NS12placeholders2_3E
	.align		8
        /*0120*/ 	.dword	_ZN34_INTERNAL_ac48537b_4_k_cu_cf778cb06thrust24THRUST_300001_SM_1000_NS12placeholders2_4E
	.align		8
        /*0128*/ 	.dword	_ZN34_INTERNAL_ac48537b_4_k_cu_cf778cb06thrust24THRUST_300001_SM_1000_NS12placeholders2_5E
	.align		8
        /*0130*/ 	.dword	_ZN34_INTERNAL_ac48537b_4_k_cu_cf778cb06thrust24THRUST_300001_SM_1000_NS12placeholders2_6E
	.align		8
        /*0138*/ 	.dword	_ZN34_INTERNAL_ac48537b_4_k_cu_cf778cb06thrust24THRUST_300001_SM_1000_NS12placeholders2_7E
	.align		8
        /*0140*/ 	.dword	_ZN34_INTERNAL_ac48537b_4_k_cu_cf778cb06thrust24THRUST_300001_SM_1000_NS12placeholders2_8E
	.align		8
        /*0148*/ 	.dword	_ZN34_INTERNAL_ac48537b_4_k_cu_cf778cb06thrust24THRUST_300001_SM_1000_NS12placeholders2_9E
	.align		8
        /*0150*/ 	.dword	_ZN34_INTERNAL_ac48537b_4_k_cu_cf778cb06thrust24THRUST_300001_SM_1000_NS12placeholders3_10E
	.align		8
        /*0158*/ 	.dword	_ZN34_INTERNAL_ac48537b_4_k_cu_cf778cb06thrust24THRUST_300001_SM_1000_NS3seqE
	.align		8
        /*0160*/ 	.dword	_ZN34_INTERNAL_ac48537b_4_k_cu_cf778cb06thrust24THRUST_300001_SM_1000_NS6deviceE


//--------------------- .text._ZN3cub18CUB_300001_SM_10006detail11EmptyKernelIvEEvv --------------------------
	.section	.text._ZN3cub18CUB_300001_SM_10006detail11EmptyKernelIvEEvv,"ax",@progbits
	.align	128
        .global         _ZN3cub18CUB_300001_SM_10006detail11EmptyKernelIvEEvv
        .type           _ZN3cub18CUB_300001_SM_10006detail11EmptyKernelIvEEvv,@function
        .size           _ZN3cub18CUB_300001_SM_10006detail11EmptyKernelIvEEvv,(.L_x_198 - _ZN3cub18CUB_300001_SM_10006detail11EmptyKernelIvEEvv)
        .other          _ZN3cub18CUB_300001_SM_10006detail11EmptyKernelIvEEvv,@"STO_CUDA_ENTRY STV_DEFAULT"
_ZN3cub18CUB_300001_SM_10006detail11EmptyKernelIvEEvv:
.text._ZN3cub18CUB_300001_SM_10006detail11EmptyKernelIvEEvv:
[----:B------:R-:W-:Y:S01]  /*0000*/  LDC R1, c[0x0][0x37c] ;  /* 0x0000df00ff017b82 */ /* 0x000fe20000000800 */
[----:B------:R-:W-:Y:S05]  /*0010*/  EXIT ;  /* 0x000000000000794d */ /* 0x000fea0003800000 */
.L_x_0:
[----:B------:R-:W-:-:S00]  /*0020*/  BRA `(.L_x_0) ;  /* 0xfffffffc00fc7947 */ /* 0x000fc0000383ffff */
[----:B------:R-:W-:-:S00]  /*0030*/  NOP ;  /* 0x0000000000007918 */ /* 0x000fc00000000000 */
        /* <DEDUP_REMOVED lines=12> */
.L_x_198:


//--------------------- .text.integrate_pass_kernel --------------------------
	.section	.text.integrate_pass_kernel,"ax",@progbits
	.align	128
        .global         integrate_pass_kernel
        .type           integrate_pass_kernel,@function
        .size           integrate_pass_kernel,(.L_x_194 - integrate_pass_kernel)
        .other          integrate_pass_kernel,@"STO_CUDA_ENTRY STV_DEFAULT"
integrate_pass_kernel:
.text.integrate_pass_kernel:
[----:B------:R-:W-:Y:S01]  /*0000*/  LDC R1, c[0x0][0x37c] ;  /* 0x0000df00ff017b82 */ /* 0x000fe20000000800 */
[----:B------:R-:W0:Y:S07]  /*0010*/  S2R R0, SR_TID.X ;  /* 0x0000000000007919 */ /* 0x000e2e0000002100 */
[----:B------:R-:W0:Y:S01]  /*0020*/  S2UR UR4, SR_CTAID.X ;  /* 0x00000000000479c3 */ /* 0x000e220000002500 */
[----:B------:R-:W1:Y:S07]  /*0030*/  LDCU UR5, c[0x0][0x440] ;  /* 0x00008800ff0577ac */ /* 0x000e6e0008000800 */
[----:B------:R-:W0:Y:S02]  /*0040*/  LDC R5, c[0x0][0x360] ;  /* 0x0000d800ff057b82 */ /* 0x000e240000000800 */
[----:B0-----:R-:W-:-:S05]  /*0050*/  IMAD R5, R5, UR4, R0 ;  /* 0x0000000405057c24 */ /* 0x001fca000f8e0200 */
[----:B-1----:R-:W-:-:S13]  /*0060*/  ISETP.GE.AND P0, PT, R5, UR5, PT ;  /* 0x0000000505007c0c */ /* 0x002fda000bf06270 */
[----:B------:R-:W-:Y:S05]  /*0070*/  @P0 EXIT ;  /* 0x000000000000094d */ /* 0x000fea0003800000 */
[----:B------:R-:W0:Y:S01]  /*0080*/  LDC.64 R8, c[0x0][0x3b8] ;  /* 0x0000ee00ff087b82 */ /* 0x000e220000000a00 */
[----:B------:R-:W1:Y:S01]  /*0090*/  LDCU.64 UR4, c[0x0][0x358] ;  /* 0x00006b00ff0477ac */ /* 0x000e620008000a00 */
[----:B------:R-:W2:Y:S06]  /*00a0*/  LDCU.64 UR6, c[0x0][0x3c8] ;  /* 0x00007900ff0677ac */ /* 0x000eac0008000a00 */
[----:B------:R-:W3:Y:S08]  /*00b0*/  LDC.64 R24, c[0x0][0x3b0] ;  /* 0x0000ec00ff187b82 */ /* 0x000ef00000000a00 */
[----:B------:R-:W4:Y:S08]  /*00c0*/  LDC.64 R26, c[0x0][0x3c0] ;  /* 0x0000f000ff1a7b82 */ /* 0x000f300000000a00 */
[----:B------:R-:W2:Y:S01]  /*00d0*/  LDC.64 R14, c[0x0][0x390] ;  /* 0x0000e400ff0e7b82 */ /* 0x000ea20000000a00 */
[----:B0-----:R-:W-:-:S06]  /*00e0*/  IMAD.WIDE R8, R5, 0x4, R8 ;  /* 0x0000000405087825 */ /* 0x001fcc00078e0208 */
[----:B-1----:R-:W2:Y:S01]  /*00f0*/  LDG.E.CONSTANT R8, desc[UR4][R8.64] ;  /* 0x0000000408087981 */ /* 0x002ea2000c1e9900 */
[----:B------:R-:W0:Y:S01]  /*0100*/  LDC.64 R10, c[0x0][0x3a0] ;  /* 0x0000e800ff0a7b82 */ /* 0x000e220000000a00 */
[----:B---3--:R-:W-:-:S05]  /*0110*/  IMAD.WIDE R24, R5, 0x4, R24 ;  /* 0x0000000405187825 */ /* 0x008fca00078e0218 */
[----:B------:R-:W3:Y:S02]  /*0120*/  LDG.E.CONSTANT R7, desc[UR4][R24.64] ;  /* 0x0000000418077981 */ /* 0x000ee4000c1e9900 */
[----:B------:R-:W1:Y:S01]  /*0130*/  LDC.64 R2, c[0x0][0x3a8] ;  /* 0x0000ea00ff027b82 */ /* 0x000e620000000a00 */
[----:B----4-:R-:W-:-:S05]  /*0140*/  IMAD.WIDE R26, R5, 0x4, R26 ;  /* 0x00000004051a7825 */ /* 0x010fca00078e021a */
[----:B------:R-:W4:Y:S01]  /*0150*/  LDG.E.CONSTANT R6, desc[UR4][R26.64] ;  /* 0x000000041a067981 */ /* 0x000f22000c1e9900 */
[C---:B--2---:R-:W-:Y:S01]  /*0160*/  IMAD.WIDE R20, R5.reuse, 0x4, R14 ;  /* 0x0000000405147825 */ /* 0x044fe200078e020e */
[----:B------:R-:W2:Y:S04]  /*0170*/  LDC.64 R18, c[0x0][0x380] ;  /* 0x0000e000ff127b82 */ /* 0x000ea80000000a00 */
[----:B------:R-:W5:Y:S01]  /*0180*/  LDG.E.CONSTANT R9, desc[UR4][R20.64] ;  /* 0x0000000414097981 */ /* 0x000f62000c1e9900 */
[----:B0-----:R-:W-:-:S03]  /*0190*/  IMAD.WIDE R22, R5, 0x4, R10 ;  /* 0x0000000405167825 */ /* 0x001fc600078e020a */
[----:B------:R-:W0:Y:S02]  /*01a0*/  LDC.64 R16, c[0x0][0x388] ;  /* 0x0000e200ff107b82 */ /* 0x000e240000000a00 */
[----:B------:R-:W5:Y:S01]  /*01b0*/  LDG.E.CONSTANT R15, desc[UR4][R22.64] ;  /* 0x00000004160f7981 */ /* 0x000f62000c1e9900 */
[----:B-1----:R-:W-:-:S05]  /*01c0*/  IMAD.WIDE R2, R5, 0x4, R2 ;  /* 0x0000000405027825 */ /* 0x002fca00078e0202 */
[----:B------:R-:W1:Y:S01]  /*01d0*/  LDC.64 R12, c[0x0][0x398] ;  /* 0x0000e600ff0c7b82 */ /* 0x000e620000000a00 */
[----:B------:R-:W5:Y:S01]  /*01e0*/  LDG.E.CONSTANT R11, desc[UR4][R2.64] ;  /* 0x00000004020b7981 */ /* 0x000f62000c1e9900 */
[----:B--2---:R-:W-:-:S05]  /*01f0*/  IMAD.WIDE R18, R5, 0x4, R18 ;  /* 0x0000000405127825 */ /* 0x004fca00078e0212 */
[----:B------:R2:W5:Y:S02]  /*0200*/  LDG.E.CONSTANT R4, desc[UR4][R18.64] ;  /* 0x0000000412047981 */ /* 0x000564000c1e9900 */
[----:B--2---:R-:W2:Y:S01]  /*0210*/  LDC R18, c[0x0][0x428] ;  /* 0x00010a00ff127b82 */ /* 0x004ea20000000800 */
[----:B------:R-:W1:Y:S01]  /*0220*/  LDCU UR8, c[0x0][0x404] ;  /* 0x00008080ff0877ac */ /* 0x000e620008000800 */
[----:B------:R-:W-:Y:S01]  /*0230*/  UISETP.NE.U32.AND UP0, UPT, UR6, URZ, UPT ;  /* 0x000000ff0600728c */ /* 0x000fe2000bf05070 */
[----:B0-----:R-:W-:-:S03]  /*0240*/  IMAD.WIDE R16, R5, 0x4, R16 ;  /* 0x0000000405107825 */ /* 0x001fc600078e0210 */
[----:B------:R-:W-:Y:S01]  /*0250*/  UISETP.NE.AND.EX UP0, UPT, UR7, URZ, UPT, UP0 ;  /* 0x000000ff0700728c */ /* 0x000fe2000bf05300 */
[----:B-1----:R-:W-:Y:S01]  /*0260*/  IMAD.WIDE R12, R5, 0x4, R12 ;  /* 0x00000004050c7825 */ /* 0x002fe200078e020c */
[----:B------:R-:W5:Y:S04]  /*0270*/  LDG.E.CONSTANT R10, desc[UR4][R16.64] ;  /* 0x00000004100a7981 */ /* 0x000f68000c1e9900 */
[----:B------:R0:W5:Y:S02]  /*0280*/  LDG.E.CONSTANT R14, desc[UR4][R12.64] ;  /* 0x000000040c0e7981 */ /* 0x000164000c1e9900 */
[----:B0-----:R-:W-:Y:S01]  /*0290*/  HFMA2 R13, -RZ, RZ, 1.875, 0 ;  /* 0x3f800000ff0d7431 */ /* 0x001fe200000001ff */
[----:B------:R-:W-:Y:S01]  /*02a0*/  MOV R12, UR8 ;  /* 0x00000008000c7c02 */ /* 0x000fe20008000f00 */
[----:B------:R-:W-:-:S04]  /*02b0*/  FMUL R0, R8, R8 ;  /* 0x0000000808007220 */ /* 0x000fc80000400000 */
[----:B---3--:R-:W-:Y:S01]  /*02c0*/  FFMA R19, R7, R7, R0 ;  /* 0x0000000707137223 */ /* 0x008fe20000000000 */
[----:B--2---:R-:W-:-:S03]  /*02d0*/  FMUL R0, R18, R18 ;  /* 0x0000001212007220 */ /* 0x004fc60000400000 */
[----:B----4-:R-:W-:-:S05]  /*02e0*/  FFMA R16, R6, R6, R19 ;  /* 0x0000000606107223 */ /* 0x010fca0000000013 */
[----:B------:R-:W-:Y:S01]  /*02f0*/  FSETP.GT.AND P1, PT, R16, R0, PT ;  /* 0x000000001000720b */ /* 0x000fe20003f24000 */
[----:B------:R-:W-:-:S12]  /*0300*/  BRA.U !UP0, `(.L_x_1) ;  /* 0x0000000108147547 */ /* 0x000fd8000b800000 */
[----:B------:R-:W0:Y:S02]  /*0310*/  LDC.64 R2, c[0x0][0x3c8] ;  /* 0x0000f200ff027b82 */ /* 0x000e240000000a00 */
[----:B0-----:R-:W-:-:S06]  /*0320*/  IMAD.WIDE R2, R5, 0x4, R2 ;  /* 0x0000000405027825 */ /* 0x001fcc00078e0202 */
[----:B------:R-:W2:Y:S02]  /*0330*/  LDG.E.CONSTANT R2, desc[UR4][R2.64] ;  /* 0x0000000402027981 */ /* 0x000ea4000c1e9900 */
[----:B--2---:R-:W-:-:S13]  /*0340*/  FSETP.GT.AND P0, PT, R2, RZ, PT ;  /* 0x000000ff0200720b */ /* 0x004fda0003f04000 */
[----:B------:R-:W-:-:S07]  /*0350*/  @P0 MOV R13, R2 ;  /* 0x00000002000d0202 */ /* 0x000fce0000000f00 */
.L_x_1:
[----:B------:R-:W-:Y:S04]  /*0360*/  BSSY.RECONVERGENT B0, `(.L_x_2) ;  /* 0x0000025000007945 */ /* 0x000fe80003800200 */
[----:B------:R-:W-:Y:S05]  /*0370*/  @!P1 BRA `(.L_x_3) ;  /* 0x00000000008c9947 */ /* 0x000fea0003800000 */
[----:B------:R-:W-:Y:S01]  /*0380*/  IADD3 R0, PT, PT, R16, -0xd000000, RZ ;  /* 0xf300000010007810 */ /* 0x000fe20007ffe0ff */
[----:B------:R0:W1:Y:S01]  /*0390*/  MUFU.RSQ R17, R16 ;  /* 0x0000001000117308 */ /* 0x0000620000001400 */
[----:B------:R-:W-:Y:S02]  /*03a0*/  BSSY.RECONVERGENT B1, `(.L_x_4) ;  /* 0x000000c000017945 */ /* 0x000fe40003800200 */
[----:B------:R-:W-:-:S13]  /*03b0*/  ISETP.GT.U32.AND P0, PT, R0, 0x727fffff, PT ;  /* 0x727fffff0000780c */ /* 0x000fda0003f04070 */
[----:B0-----:R-:W-:Y:S05]  /*03c0*/  @!P0 BRA `(.L_x_5) ;  /* 0x0000000000148947 */ /* 0x001fea0003800000 */
[----:B------:R-:W-:Y:S02]  /*03d0*/  MOV R0, R16 ;  /* 0x0000001000007202 */ /* 0x000fe40000000f00 */
[----:B------:R-:W-:-:S07]  /*03e0*/  MOV R19, 0x400 ;  /* 0x0000040000137802 */ /* 0x000fce0000000f00 */
[----:B-1---5:R-:W-:Y:S05]  /*03f0*/  CALL.REL.NOINC `($__internal_0_$__cuda_sm20_sqrt_rn_f32_slowpath) ;  /* 0x0000000800347944 */ /* 0x022fea0003c00000 */
[----:B------:R-:W-:Y:S01]  /*0400*/  MOV R3, R0 ;  /* 0x0000000000037202 */ /* 0x000fe20000000f00 */
[----:B------:R-:W-:Y:S06]  /*0410*/  BRA `(.L_x_6) ;  /* 0x0000000000107947 */ /* 0x000fec0003800000 */
.L_x_5:
[----:B-1----:R-:W-:Y:S01]  /*0420*/  FMUL.FTZ R3, R16, R17 ;  /* 0x0000001110037220 */ /* 0x002fe20000410000 */
[----:B------:R-:W-:-:S03]  /*0430*/  FMUL.FTZ R2, R17, 0.5 ;  /* 0x3f00000011027820 */ /* 0x000fc60000410000 */
[----:B------:R-:W-:-:S04]  /*0440*/  FFMA R0, -R3, R3, R16 ;  /* 0x0000000303007223 */ /* 0x000fc80000000110 */
[----:B------:R-:W-:-:S07]  /*0450*/  FFMA R3, R0, R2, R3 ;  /* 0x0000000200037223 */ /* 0x000fce0000000003 */
.L_x_6:
[----:B------:R-:W-:Y:S05]  /*0460*/  BSYNC.RECONVERGENT B1 ;  /* 0x0000000000017941 */ /* 0x000fea0003800200 */
.L_x_4:
[----:B------:R-:W0:Y:S01]  /*0470*/  LDCU UR6, c[0x0][0x428] ;  /* 0x00008500ff0677ac */ /* 0x000e220008000800 */
[----:B------:R-:W1:Y:S01]  /*0480*/  MUFU.RCP R0, R3 ;  /* 0x0000000300007308 */ /* 0x000e620000001000 */
[----:B------:R-:W-:Y:S01]  /*0490*/  BSSY.RECONVERGENT B1, `(.L_x_7) ;  /* 0x000000e000017945 */ /* 0x000fe20003800200 */
[----:B0-----:R-:W-:Y:S01]  /*04a0*/  MOV R16, UR6 ;  /* 0x0000000600107c02 */ /* 0x001fe20008000f00 */
[----:B-1----:R-:W-:-:S05]  /*04b0*/  FFMA R17, R0, -R3, 1 ;  /* 0x3f80000000117423 */ /* 0x002fca0000000803 */
[----:B------:R-:W0:Y:S01]  /*04c0*/  FCHK P0, R16, R3 ;  /* 0x0000000310007302 */ /* 0x000e220000000000 */
[----:B------:R-:W-:-:S04]  /*04d0*/  FFMA R0, R0, R17, R0 ;  /* 0x0000001100007223 */ /* 0x000fc80000000000 */
[----:B------:R-:W-:-:S04]  /*04e0*/  FFMA R2, R0, UR6, RZ ;  /* 0x0000000600027c23 */ /* 0x000fc800080000ff */
[----:B------:R-:W-:-:S04]  /*04f0*/  FFMA R17, R2, -R3, UR6 ;  /* 0x0000000602117e23 */ /* 0x000fc80008000803 */
[----:B------:R-:W-:Y:S01]  /*0500*/  FFMA R17, R0, R17, R2 ;  /* 0x0000001100117223 */ /* 0x000fe20000000002 */
[----:B0-----:R-:W-:Y:S06]  /*0510*/  @!P0 BRA `(.L_x_8) ;  /* 0x0000000000148947 */ /* 0x001fec0003800000 */
[----:B------:R-:W0:Y:S01]  /*0520*/  LDCU UR6, c[0x0][0x428] ;  /* 0x00008500ff0677ac */ /* 0x000e220008000800 */
[----:B------:R-:W-:Y:S01]  /*0530*/  MOV R2, 0x560 ;  /* 0x0000056000027802 */ /* 0x000fe20000000f00 */
[----:B0-----:R-:W-:-:S07]  /*0540*/  IMAD.U32 R0, RZ, RZ, UR6 ;  /* 0x00000006ff007e24 */ /* 0x001fce000f8e00ff */
[----:B-----5:R-:W-:Y:S05]  /*0550*/  CALL.REL.NOINC `($__internal_1_$__cuda_sm3x_div_rn_noftz_f32_slowpath) ;  /* 0x0000000800387944 */ /* 0x020fea0003c00000 */
[----:B------:R-:W-:-:S07]  /*0560*/  MOV R17, R0 ;  /* 0x0000000000117202 */ /* 0x000fce0000000f00 */
.L_x_8:
[----:B------:R-:W-:Y:S05]  /*0570*/  BSYNC.RECONVERGENT B1 ;  /* 0x0000000000017941 */ /* 0x000fea0003800200 */
.L_x_7:
[-C--:B------:R-:W-:Y:S01]  /*0580*/  FMUL R7, R7, R17.reuse ;  /* 0x0000001107077220 */ /* 0x080fe20000400000 */
[-C--:B------:R-:W-:Y:S01]  /*0590*/  FMUL R8, R8, R17.reuse ;  /* 0x0000001108087220 */ /* 0x080fe20000400000 */
[----:B------:R-:W-:-:S07]  /*05a0*/  FMUL R6, R6, R17 ;  /* 0x0000001106067220 */ /* 0x000fce0000400000 */
.L_x_3:
[----:B------:R-:W-:Y:S05]  /*05b0*/  BSYNC.RECONVERGENT B0 ;  /* 0x0000000000007941 */ /* 0x000fea0003800200 */
.L_x_2:
[----:B------:R-:W0:Y:S01]  /*05c0*/  LDCU UR6, c[0x0][0x43c] ;  /* 0x00008780ff0677ac */ /* 0x000e220008000800 */
[----:B------:R-:W0:Y:S02]  /*05d0*/  LDCU UR7, c[0x0][0x408] ;  /* 0x00008100ff0777ac */ /* 0x000e240008000800 */
[----:B0-----:R-:W-:-:S09]  /*05e0*/  UISETP.GE.U32.AND UP0, UPT, UR6, UR7, UPT ;  /* 0x000000070600728c */ /* 0x001fd2000bf06070 */
[----:B------:R-:W-:Y:S05]  /*05f0*/  BRA.U UP0, `(.L_x_9) ;  /* 0x0000000100507547 */ /* 0x000fea000b800000 */
[----:B------:R-:W-:Y:S02]  /*0600*/  I2FP.F32.U32 R3, UR7 ;  /* 0x0000000700037c45 */ /* 0x000fe40008201000 */
[----:B------:R-:W-:Y:S02]  /*0610*/  I2FP.F32.S32 R0, UR6 ;  /* 0x0000000600007c45 */ /* 0x000fe40008201400 */
[----:B------:R-:W0:Y:S08]  /*0620*/  MUFU.RCP R2, R3 ;  /* 0x0000000300027308 */ /* 0x000e300000001000 */
[----:B------:R-:W1:Y:S01]  /*0630*/  FCHK P0, R0, R3 ;  /* 0x0000000300007302 */ /* 0x000e620000000000 */
[----:B0-----:R-:W-:-:S04]  /*0640*/  FFMA R17, -R3, R2, 1 ;  /* 0x3f80000003117423 */ /* 0x001fc80000000102 */
[----:B------:R-:W-:-:S04]  /*0650*/  FFMA R17, R2, R17, R2 ;  /* 0x0000001102117223 */ /* 0x000fc80000000002 */
[----:B------:R-:W-:-:S04]  /*0660*/  FFMA R2, R0, R17, RZ ;  /* 0x0000001100027223 */ /* 0x000fc800000000ff */
[----:B------:R-:W-:-:S04]  /*0670*/  FFMA R12, -R3, R2, R0 ;  /* 0x00000002030c7223 */ /* 0x000fc80000000100 */
[----:B------:R-:W-:Y:S01]  /*0680*/  FFMA R12, R17, R12, R2 ;  /* 0x0000000c110c7223 */ /* 0x000fe20000000002 */
[----:B-1----:R-:W-:Y:S06]  /*0690*/  @!P0 BRA `(.L_x_10) ;  /* 0x00000000000c8947 */ /* 0x002fec0003800000 */
[----:B------:R-:W-:-:S07]  /*06a0*/  MOV R2, 0x6c0 ;  /* 0x000006c000027802 */ /* 0x000fce0000000f00 */
[----:B-----5:R-:W-:Y:S05]  /*06b0*/  CALL.REL.NOINC `($__internal_1_$__cuda_sm3x_div_rn_noftz_f32_slowpath) ;  /* 0x0000000400e07944 */ /* 0x020fea0003c00000 */
[----:B------:R-:W-:-:S07]  /*06c0*/  MOV R12, R0 ;  /* 0x00000000000c7202 */ /* 0x000fce0000000f00 */
.L_x_10:
[----:B------:R-:W0:Y:S01]  /*06d0*/  LDC R17, c[0x0][0x404] ;  /* 0x00010100ff117b82 */ /* 0x000e220000000800 */
[----:B------:R-:W-:-:S04]  /*06e0*/  FMUL R3, R12, R12 ;  /* 0x0000000c0c037220 */ /* 0x000fc80000400000 */
[-C--:B------:R-:W-:Y:S01]  /*06f0*/  FMUL R7, R7, R3.reuse ;  /* 0x0000000307077220 */ /* 0x080fe20000400000 */
[-C--:B------:R-:W-:Y:S01]  /*0700*/  FMUL R8, R8, R3.reuse ;  /* 0x0000000308087220 */ /* 0x080fe20000400000 */
[----:B------:R-:W-:Y:S01]  /*0710*/  FMUL R6, R6, R3 ;  /* 0x0000000306067220 */ /* 0x000fe20000400000 */
[----:B0-----:R-:W-:-:S04]  /*0720*/  FADD R17, -R17, 1 ;  /* 0x3f80000011117421 */ /* 0x001fc80000000100 */
[----:B------:R-:W-:-:S07]  /*0730*/  FFMA R12, -R17, R12, 1 ;  /* 0x3f800000110c7423 */ /* 0x000fce000000010c */
.L_x_9:
        /* <DEDUP_REMOVED lines=12> */
[----:B------:R-:W-:Y:S02]  /*0800*/  MOV R3, R13 ;  /* 0x0000000d00037202 */ /* 0x000fe40000000f00 */
[----:B------:R-:W-:Y:S02]  /*0810*/  MOV R2, 0x840 ;  /* 0x0000084000027802 */ /* 0x000fe40000000f00 */
[----:B0-----:R-:W-:-:S07]  /*0820*/  MOV R0, UR6 ;  /* 0x0000000600007c02 */ /* 0x001fce0008000f00 */
[----:B-----5:R-:W-:Y:S05]  /*0830*/  CALL.REL.NOINC `($__internal_1_$__cuda_sm3x_div_rn_noftz_f32_slowpath) ;  /* 0x0000000400807944 */ /* 0x020fea0003c00000 */
.L_x_12:
[----:B------:R-:W-:Y:S05]  /*0840*/  BSYNC.RECONVERGENT B0 ;  /* 0x0000000000007941 */ /* 0x000fea0003800200 */
.L_x_11:
[----:B------:R-:W0:Y:S01]  /*0850*/  LDC R2, c[0x0][0x42c] ;  /* 0x00010b00ff027b82 */ /* 0x000e220000000800 */
[C---:B-----5:R-:W-:Y:S01]  /*0860*/  FFMA R15, R0.reuse, R8, R15 ;  /* 0x00000008000f7223 */ /* 0x060fe2000000000f */
[C---:B------:R-:W-:Y:S01]  /*0870*/  FFMA R3, R0.reuse, R7, R14 ;  /* 0x0000000700037223 */ /* 0x040fe2000000000e */
[----:B------:R-:W-:Y:S01]  /*0880*/  FFMA R13, R0, R6, R11 ;  /* 0x00000006000d7223 */ /* 0x000fe2000000000b */
[----:B------:R-:W-:Y:S01]  /*0890*/  BSSY.RECONVERGENT B0, `(.L_x_13) ;  /* 0x000002c000007945 */ /* 0x000fe20003800200 */
[-C--:B------:R-:W-:Y:S01]  /*08a0*/  FMUL R7, R15, R12.reuse ;  /* 0x0000000c0f077220 */ /* 0x080fe20000400000 */
[-C--:B------:R-:W-:Y:S01]  /*08b0*/  FMUL R11, R3, R12.reuse ;  /* 0x0000000c030b7220 */ /* 0x080fe20000400000 */
[----:B------:R-:W-:Y:S02]  /*08c0*/  FMUL R6, R13, R12 ;  /* 0x0000000c0d067220 */ /* 0x000fe40000400000 */
[----:B------:R-:W-:-:S04]  /*08d0*/  FMUL R0, R7, R7 ;  /* 0x0000000707007220 */ /* 0x000fc80000400000 */
[----:B------:R-:W-:-:S04]  /*08e0*/  FFMA R3, R11, R11, R0 ;  /* 0x0000000b0b037223 */ /* 0x000fc80000000000 */
[----:B------:R-:W-:Y:S01]  /*08f0*/  FFMA R8, R6, R6, R3 ;  /* 0x0000000606087223 */ /* 0x000fe20000000003 */
[----:B0-----:R-:W-:-:S05]  /*0900*/  FMUL R0, R2, R2 ;  /* 0x0000000202007220 */ /* 0x001fca0000400000 */
[----:B------:R-:W-:-:S13]  /*0910*/  FSETP.GT.AND P0, PT, R8, R0, PT ;  /* 0x000000000800720b */ /* 0x000fda0003f04000 */
[----:B------:R-:W-:Y:S05]  /*0920*/  @!P0 BRA `(.L_x_14) ;  /* 0x0000000000888947 */ /* 0x000fea0003800000 */
[----:B------:R-:W-:Y:S01]  /*0930*/  VIADD R0, R8, 0xf3000000 ;  /* 0xf300000008007836 */ /* 0x000fe20000000000 */
[----:B------:R0:W1:Y:S01]  /*0940*/  MUFU.RSQ R13, R8 ;  /* 0x00000008000d7308 */ /* 0x0000620000001400 */
[----:B------:R-:W-:Y:S03]  /*0950*/  BSSY.RECONVERGENT B1, `(.L_x_15) ;  /* 0x000000c000017945 */ /* 0x000fe60003800200 */
[----:B------:R-:W-:-:S13]  /*0960*/  ISETP.GT.U32.AND P0, PT, R0, 0x727fffff, PT ;  /* 0x727fffff0000780c */ /* 0x000fda0003f04070 */
[----:B01----:R-:W-:Y:S05]  /*0970*/  @!P0 BRA `(.L_x_16) ;  /* 0x0000000000148947 */ /* 0x003fea0003800000 */
[----:B------:R-:W-:Y:S02]  /*0980*/  MOV R0, R8 ;  /* 0x0000000800007202 */ /* 0x000fe40000000f00 */
[----:B------:R-:W-:-:S07]  /*0990*/  MOV R19, 0x9b0 ;  /* 0x000009b000137802 */ /* 0x000fce0000000f00 */
[----:B------:R-:W-:Y:S05]  /*09a0*/  CALL.REL.NOINC `($__internal_0_$__cuda_sm20_sqrt_rn_f32_slowpath) ;  /* 0x0000000000c87944 */ /* 0x000fea0003c00000 */
[----:B------:R-:W-:Y:S01]  /*09b0*/  MOV R3, R0 ;  /* 0x0000000000037202 */ /* 0x000fe20000000f00 */
[----:B------:R-:W-:Y:S06]  /*09c0*/  BRA `(.L_x_17) ;  /* 0x0000000000107947 */ /* 0x000fec0003800000 */
.L_x_16:
[----:B------:R-:W-:Y:S01]  /*09d0*/  FMUL.FTZ R3, R8, R13 ;  /* 0x0000000d08037220 */ /* 0x000fe20000410000 */
[----:B------:R-:W-:-:S03]  /*09e0*/  FMUL.FTZ R2, R13, 0.5 ;  /* 0x3f0000000d027820 */ /* 0x000fc60000410000 */
[----:B------:R-:W-:-:S04]  /*09f0*/  FFMA R0, -R3, R3, R8 ;  /* 0x0000000303007223 */ /* 0x000fc80000000108 */
[----:B------:R-:W-:-:S07]  /*0a00*/  FFMA R3, R0, R2, R3 ;  /* 0x0000000200037223 */ /* 0x000fce0000000003 */
.L_x_17:
[----:B------:R-:W-:Y:S05]  /*0a10*/  BSYNC.RECONVERGENT B1 ;  /* 0x0000000000017941 */ /* 0x000fea0003800200 */
.L_x_15:
        /* <DEDUP_REMOVED lines=12> */
[----:B------:R-:W-:Y:S02]  /*0ae0*/  MOV R2, 0xb10 ;  /* 0x00000b1000027802 */ /* 0x000fe40000000f00 */
[----:B0-----:R-:W-:-:S07]  /*0af0*/  MOV R0, UR6 ;  /* 0x0000000600007c02 */ /* 0x001fce0008000f00 */
[----:B------:R-:W-:Y:S05]  /*0b00*/  CALL.REL.NOINC `($__internal_1_$__cuda_sm3x_div_rn_noftz_f32_slowpath) ;  /* 0x0000000000cc7944 */ /* 0x000fea0003c00000 */
.L_x_19:
[----:B------:R-:W-:Y:S05]  /*0b10*/  BSYNC.RECONVERGENT B1 ;  /* 0x0000000000017941 */ /* 0x000fea0003800200 */
.L_x_18:
[-C--:B------:R-:W-:Y:S01]  /*0b20*/  FMUL R11, R11, R0.reuse ;  /* 0x000000000b0b7220 */ /* 0x080fe20000400000 */
[-C--:B------:R-:W-:Y:S01]  /*0b30*/  FMUL R7, R7, R0.reuse ;  /* 0x0000000007077220 */ /* 0x080fe20000400000 */
[----:B------:R-:W-:-:S07]  /*0b40*/  FMUL R6, R6, R0 ;  /* 0x0000000006067220 */ /* 0x000fce0000400000 */
.L_x_14:
[----:B------:R-:W-:Y:S05]  /*0b50*/  BSYNC.RECONVERGENT B0 ;  /* 0x0000000000007941 */ /* 0x000fea0003800200 */
.L_x_13:
[----:B------:R-:W0:Y:S01]  /*0b60*/  LDC.64 R20, c[0x0][0x3d0] ;  /* 0x0000f400ff147b82 */ /* 0x000e220000000a00 */
[----:B------:R-:W1:Y:S07]  /*0b70*/  LDCU UR6, c[0x0][0x400] ;  /* 0x00008000ff0677ac */ /* 0x000e6e0008000800 */
[----:B------:R-:W2:Y:S08]  /*0b80*/  LDC.64 R18, c[0x0][0x3d8] ;  /* 0x0000f600ff127b82 */ /* 0x000eb00000000a00 */
[----:B------:R-:W3:Y:S01]  /*0b90*/  LDC.64 R16, c[0x0][0x3e0] ;  /* 0x0000f800ff107b82 */ /* 0x000ee20000000a00 */
[----:B-1----:R-:W-:Y:S01]  /*0ba0*/  FFMA R23, R11, UR6, R4 ;  /* 0x000000060b177c23 */ /* 0x002fe20008000004 */
[----:B------:R-:W-:Y:S01]  /*0bb0*/  FFMA R25, R7, UR6, R10 ;  /* 0x0000000607197c23 */ /* 0x000fe2000800000a */
[----:B------:R-:W-:-:S05]  /*0bc0*/  FFMA R9, R6, UR6, R9 ;  /* 0x0000000606097c23 */ /* 0x000fca0008000009 */
[----:B------:R-:W1:Y:S01]  /*0bd0*/  LDC.64 R14, c[0x0][0x3e8] ;  /* 0x0000fa00ff0e7b82 */ /* 0x000e620000000a00 */
[----:B0-----:R-:W-:-:S05]  /*0be0*/  IMAD.WIDE R20, R5, 0x4, R20 ;  /* 0x0000000405147825 */ /* 0x001fca00078e0214 */
[----:B------:R-:W-:Y:S02]  /*0bf0*/  STG.E desc[UR4][R20.64], R23 ;  /* 0x0000001714007986 */ /* 0x000fe4000c101904 */
[----:B------:R-:W0:Y:S01]  /*0c00*/  LDC.64 R12, c[0x0][0x3f0] ;  /* 0x0000fc00ff0c7b82 */ /* 0x000e220000000a00 */
[----:B--2---:R-:W-:-:S05]  /*0c10*/  IMAD.WIDE R18, R5, 0x4, R18 ;  /* 0x0000000405127825 */ /* 0x004fca00078e0212 */
[----:B------:R-:W-:Y:S02]  /*0c20*/  STG.E desc[UR4][R18.64], R25 ;  /* 0x0000001912007986 */ /* 0x000fe4000c101904 */
[----:B------:R-:W2:Y:S01]  /*0c30*/  LDC.64 R2, c[0x0][0x3f8] ;  /* 0x0000fe00ff027b82 */ /* 0x000ea20000000a00 */
[----:B---3--:R-:W-:-:S05]  /*0c40*/  IMAD.WIDE R16, R5, 0x4, R16 ;  /* 0x0000000405107825 */ /* 0x008fca00078e0210 */
[----:B------:R-:W-:Y:S01]  /*0c50*/  STG.E desc[UR4][R16.64], R9 ;  /* 0x0000000910007986 */ /* 0x000fe2000c101904 */
[----:B-1----:R-:W-:-:S05]  /*0c60*/  IMAD.WIDE R14, R5, 0x4, R14 ;  /* 0x00000004050e7825 */ /* 0x002fca00078e020e */
[----:B------:R-:W-:Y:S01]  /*0c70*/  STG.E desc[UR4][R14.64], R11 ;  /* 0x0000000b0e007986 */ /* 0x000fe2000c101904 */
[----:B0-----:R-:W-:-:S05]  /*0c80*/  IMAD.WIDE R12, R5, 0x4, R12 ;  /* 0x00000004050c7825 */ /* 0x001fca00078e020c */
[----:B------:R-:W-:Y:S01]  /*0c90*/  STG.E desc[UR4][R12.64], R7 ;  /* 0x000000070c007986 */ /* 0x000fe2000c101904 */
[----:B--2---:R-:W-:-:S05]  /*0ca0*/  IMAD.WIDE R2, R5, 0x4, R2 ;  /* 0x0000000405027825 */ /* 0x004fca00078e0202 */
[----:B------:R-:W-:Y:S01]  /*0cb0*/  STG.E desc[UR4][R2.64], R6 ;  /* 0x0000000602007986 */ /* 0x000fe2000c101904 */
[----:B------:R-:W-:Y:S05]  /*0cc0*/  EXIT ;  /* 0x000000000000794d */ /* 0x000fea0003800000 */
        .weak           $__internal_0_$__cuda_sm20_sqrt_rn_f32_slowpath
        .type           $__internal_0_$__cuda_sm20_sqrt_rn_f32_slowpath,@function
        .size           $__internal_0_$__cuda_sm20_sqrt_rn_f32_slowpath,($__internal_1_$__cuda_sm3x_div_rn_noftz_f32_slowpath - $__internal_0_$__cuda_sm20_sqrt_rn_f32_slowpath)
$__internal_0_$__cuda_sm20_sqrt_rn_f32_slowpath:
[----:B------:R-:W-:-:S13]  /*0cd0*/  LOP3.LUT P0, RZ, R0, 0x7fffffff, RZ, 0xc0, !PT ;  /* 0x7fffffff00ff7812 */ /* 0x000fda000780c0ff */
[----:B------:R-:W-:Y:S01]  /*0ce0*/  @!P0 MOV R2, R0 ;  /* 0x0000000000028202 */ /* 0x000fe20000000f00 */
[----:B------:R-:W-:Y:S06]  /*0cf0*/  @!P0 BRA `(.L_x_20) ;  /* 0x0000000000408947 */ /* 0x000fec0003800000 */
[----:B------:R-:W-:-:S13]  /*0d00*/  FSETP.GEU.FTZ.AND P0, PT, R0, RZ, PT ;  /* 0x000000ff0000720b */ /* 0x000fda0003f1e000 */
[----:B------:R-:W-:Y:S01]  /*0d10*/  @!P0 MOV R2, 0x7fffffff ;  /* 0x7fffffff00028802 */ /* 0x000fe20000000f00 */
[----:B------:R-:W-:Y:S06]  /*0d20*/  @!P0 BRA `(.L_x_20) ;  /* 0x0000000000348947 */ /* 0x000fec0003800000 */
[----:B------:R-:W-:-:S13]  /*0d30*/  FSETP.GTU.FTZ.AND P0, PT, |R0|, +INF , PT ;  /* 0x7f8000000000780b */ /* 0x000fda0003f1c200 */
[----:B------:R-:W-:Y:S01]  /*0d40*/  @P0 FADD.FTZ R2, R0, 1 ;  /* 0x3f80000000020421 */ /* 0x000fe20000010000 */
[----:B------:R-:W-:Y:S06]  /*0d50*/  @P0 BRA `(.L_x_20) ;  /* 0x0000000000280947 */ /* 0x000fec0003800000 */
[----:B------:R-:W-:-:S13]  /*0d60*/  FSETP.NEU.FTZ.AND P0, PT, |R0|, +INF , PT ;  /* 0x7f8000000000780b */ /* 0x000fda0003f1d200 */
[----:B------:R-:W-:-:S04]  /*0d70*/  @P0 FFMA R3, R0, 1.84467440737095516160e+19, RZ ;  /* 0x5f80000000030823 */ /* 0x000fc800000000ff */
[----:B------:R-:W0:Y:S02]  /*0d80*/  @P0 MUFU.RSQ R2, R3 ;  /* 0x0000000300020308 */ /* 0x000e240000001400 */
[----:B0-----:R-:W-:Y:S01]  /*0d90*/  @P0 FMUL.FTZ R16, R3, R2 ;  /* 0x0000000203100220 */ /* 0x001fe20000410000 */
[----:B------:R-:W-:Y:S01]  /*0da0*/  @P0 FMUL.FTZ R18, R2, 0.5 ;  /* 0x3f00000002120820 */ /* 0x000fe20000410000 */
[----:B------:R-:W-:Y:S02]  /*0db0*/  @!P0 IMAD.MOV.U32 R2, RZ, RZ, R0 ;  /* 0x000000ffff028224 */ /* 0x000fe400078e0000 */
[----:B------:R-:W-:-:S04]  /*0dc0*/  @P0 FADD.FTZ R17, -R16, -RZ ;  /* 0x800000ff10110221 */ /* 0x000fc80000010100 */
[----:B------:R-:W-:-:S04]  /*0dd0*/  @P0 FFMA R17, R16, R17, R3 ;  /* 0x0000001110110223 */ /* 0x000fc80000000003 */
[----:B------:R-:W-:-:S04]  /*0de0*/  @P0 FFMA R17, R17, R18, R16 ;  /* 0x0000001211110223 */ /* 0x000fc80000000010 */
[----:B------:R-:W-:-:S07]  /*0df0*/  @P0 FMUL.FTZ R2, R17, 2.3283064365386962891e-10 ;  /* 0x2f80000011020820 */ /* 0x000fce0000410000 */
.L_x_20:
[----:B------:R-:W-:Y:S01]  /*0e00*/  HFMA2 R3, -RZ, RZ, 0, 0 ;  /* 0x00000000ff037431 */ /* 0x000fe200000001ff */
[----:B------:R-:W-:Y:S02]  /*0e10*/  MOV R0, R2 ;  /* 0x0000000200007202 */ /* 0x000fe40000000f00 */
[----:B------:R-:W-:-:S04]  /*0e20*/  MOV R2, R19 ;  /* 0x0000001300027202 */ /* 0x000fc80000000f00 */
[----:B------:R-:W-:Y:S05]  /*0e30*/  RET.REL.NODEC R2 `(integrate_pass_kernel) ;  /* 0xfffffff002707950 */ /* 0x000fea0003c3ffff */
        .weak           $__internal_1_$__cuda_sm3x_div_rn_noftz_f32_slowpath
        .type           $__internal_1_$__cuda_sm3x_div_rn_noftz_f32_slowpath,@function
        .size           $__internal_1_$__cuda_sm3x_div_rn_noftz_f32_slowpath,(.L_x_194 - $__internal_1_$__cuda_sm3x_div_rn_noftz_f32_slowpath)
$__internal_1_$__cuda_sm3x_div_rn_noftz_f32_slowpath:
[----:B------:R-:W-:Y:S01]  /*0e40*/  SHF.R.U32.HI R16, RZ, 0x17, R3 ;  /* 0x00000017ff107819 */ /* 0x000fe20000011603 */
[----:B------:R-:W-:Y:S01]  /*0e50*/  BSSY.RECONVERGENT B2, `(.L_x_21) ;  /* 0x0000063000027945 */ /* 0x000fe20003800200 */
[----:B------:R-:W-:Y:S02]  /*0e60*/  SHF.R.U32.HI R18, RZ, 0x17, R0 ;  /* 0x00000017ff127819 */ /* 0x000fe40000011600 */
[----:B------:R-:W-:Y:S02]  /*0e70*/  LOP3.LUT R16, R16, 0xff, RZ, 0xc0, !PT ;  /* 0x000000ff10107812 */ /* 0x000fe400078ec0ff */
[----:B------:R-:W-:Y:S02]  /*0e80*/  LOP3.LUT R18, R18, 0xff, RZ, 0xc0, !PT ;  /* 0x000000ff12127812 */ /* 0x000fe400078ec0ff */
[----:B------:R-:W-:Y:S02]  /*0e90*/  IADD3 R19, PT, PT, R16, -0x1, RZ ;  /* 0xffffffff10137810 */ /* 0x000fe40007ffe0ff */
[----:B------:R-:W-:-:S02]  /*0ea0*/  IADD3 R17, PT, PT, R18, -0x1, RZ ;  /* 0xffffffff12117810 */ /* 0x000fc40007ffe0ff */
[----:B------:R-:W-:-:S04]  /*0eb0*/  ISETP.GT.U32.AND P0, PT, R19, 0xfd, PT ;  /* 0x000000fd1300780c */ /* 0x000fc80003f04070 */
[----:B------:R-:W-:-:S13]  /*0ec0*/  ISETP.GT.U32.OR P0, PT, R17, 0xfd, P0 ;  /* 0x000000fd1100780c */ /* 0x000fda0000704470 */
[----:B------:R-:W-:Y:S01]  /*0ed0*/  @!P0 MOV R17, RZ ;  /* 0x000000ff00118202 */ /* 0x000fe20000000f00 */
[----:B------:R-:W-:Y:S06]  /*0ee0*/  @!P0 BRA `(.L_x_22) ;  /* 0x0000000000608947 */ /* 0x000fec0003800000 */
[----:B------:R-:W-:Y:S02]  /*0ef0*/  FSETP.GTU.FTZ.AND P0, PT, |R0|, +INF , PT ;  /* 0x7f8000000000780b */ /* 0x000fe40003f1c200 */
[----:B------:R-:W-:-:S04]  /*0f00*/  FSETP.GTU.FTZ.AND P1, PT, |R3|, +INF , PT ;  /* 0x7f8000000300780b */ /* 0x000fc80003f3c200 */
[----:B------:R-:W-:-:S13]  /*0f10*/  PLOP3.LUT P0, PT, P0, P1, PT, 0xf8, 0x8f ;  /* 0x00000000008f781c */ /* 0x000fda0000703f70 */
[----:B------:R-:W-:Y:S05]  /*0f20*/  @P0 BRA `(.L_x_23) ;  /* 0x0000000400500947 */ /* 0x000fea0003800000 */
[----:B------:R-:W-:-:S13]  /*0f30*/  LOP3.LUT P0, RZ, R3, 0x7fffffff, R0, 0xc8, !PT ;  /* 0x7fffffff03ff7812 */ /* 0x000fda000780c800 */
[----:B------:R-:W-:Y:S05]  /*0f40*/  @!P0 BRA `(.L_x_24) ;  /* 0x0000000400408947 */ /* 0x000fea0003800000 */
[C---:B------:R-:W-:Y:S02]  /*0f50*/  FSETP.NEU.FTZ.AND P2, PT, |R0|.reuse, +INF , PT ;  /* 0x7f8000000000780b */ /* 0x040fe40003f5d200 */
[----:B------:R-:W-:Y:S02]  /*0f60*/  FSETP.NEU.FTZ.AND P1, PT, |R3|, +INF , PT ;  /* 0x7f8000000300780b */ /* 0x000fe40003f3d200 */
[----:B------:R-:W-:-:S11]  /*0f70*/  FSETP.NEU.FTZ.AND P0, PT, |R0|, +INF , PT ;  /* 0x7f8000000000780b */ /* 0x000fd60003f1d200 */
[----:B------:R-:W-:Y:S05]  /*0f80*/  @!P1 BRA !P2, `(.L_x_24) ;  /* 0x0000000400309947 */ /* 0x000fea0005000000 */
[----:B------:R-:W-:-:S04]  /*0f90*/  LOP3.LUT P2, RZ, R0, 0x7fffffff, RZ, 0xc0, !PT ;  /* 0x7fffffff00ff7812 */ /* 0x000fc8000784c0ff */
[----:B------:R-:W-:-:S13]  /*0fa0*/  PLOP3.LUT P1, PT, P1, P2, PT, 0x2f, 0xf2 ;  /* 0x0000000000f2781c */ /* 0x000fda0000f24577 */
[----:B------:R-:W-:Y:S05]  /*0fb0*/  @P1 BRA `(.L_x_25) ;  /* 0x00000004001c1947 */ /* 0x000fea0003800000 */
[----:B------:R-:W-:-:S04]  /*0fc0*/  LOP3.LUT P1, RZ, R3, 0x7fffffff, RZ, 0xc0, !PT ;  /* 0x7fffffff03ff7812 */ /* 0x000fc8000782c0ff */
[----:B------:R-:W-:-:S13]  /*0fd0*/  PLOP3.LUT P0, PT, P0, P1, PT, 0x2f, 0xf2 ;  /* 0x0000000000f2781c */ /* 0x000fda0000702577 */
[----:B------:R-:W-:Y:S05]  /*0fe0*/  @P0 BRA `(.L_x_26) ;  /* 0x0000000400040947 */ /* 0x000fea0003800000 */
[----:B------:R-:W-:Y:S01]  /*0ff0*/  VIADD R17, R18, 0xffffffff ;  /* 0xffffffff12117836 */ /* 0x000fe20000000000 */
[----:B------:R-:W-:-:S04]  /*1000*/  ISETP.GE.AND P1, PT, R19, RZ, PT ;  /* 0x000000ff1300720c */ /* 0x000fc80003f26270 */
[----:B------:R-:W-:-:S09]  /*1010*/  ISETP.GE.AND P0, PT, R17, RZ, PT ;  /* 0x000000ff1100720c */ /* 0x000fd20003f06270 */
[----:B------:R-:W-:-:S04]  /*1020*/  @!P1 FFMA R3, R3, 1.84467440737095516160e+19, RZ ;  /* 0x5f80000003039823 */ /* 0x000fc800000000ff */
[----:B------:R-:W-:Y:S01]  /*1030*/  @P0 MOV R17, RZ ;  /* 0x000000ff00110202 */ /* 0x000fe20000000f00 */
[----:B------:R-:W-:Y:S01]  /*1040*/  @!P0 FFMA R0, R0, 1.84467440737095516160e+19, RZ ;  /* 0x5f80000000008823 */ /* 0x000fe200000000ff */
[----:B------:R-:W-:-:S04]  /*1050*/  @!P0 MOV R17, 0xffffffc0 ;  /* 0xffffffc000118802 */ /* 0x000fc80000000f00 */
[----:B------:R-:W-:-:S07]  /*1060*/  @!P1 IADD3 R17, PT, PT, R17, 0x40, RZ ;  /* 0x0000004011119810 */ /* 0x000fce0007ffe0ff */
.L_x_22:
[----:B------:R-:W-:Y:S01]  /*1070*/  LEA R20, R16, 0xc0800000, 0x17 ;  /* 0xc080000010147811 */ /* 0x000fe200078eb8ff */
[----:B------:R-:W-:Y:S03]  /*1080*/  BSSY.RECONVERGENT B3, `(.L_x_27) ;  /* 0x0000036000037945 */ /* 0x000fe60003800200 */
[----:B------:R-:W-:Y:S02]  /*1090*/  IADD3 R20, PT, PT, -R20, R3, RZ ;  /* 0x0000000314147210 */ /* 0x000fe40007ffe1ff */
[----:B------:R-:W-:Y:S02]  /*10a0*/  IADD3 R3, PT, PT, R18, -0x7f, RZ ;  /* 0xffffff8112037810 */ /* 0x000fe40007ffe0ff */
[----:B------:R-:W0:Y:S01]  /*10b0*/  MUFU.RCP R19, R20 ;  /* 0x0000001400137308 */ /* 0x000e220000001000 */
[----:B------:R-:W-:Y:S01]  /*10c0*/  FADD.FTZ R21, -R20, -RZ ;  /* 0x800000ff14157221 */ /* 0x000fe20000010100 */
[C---:B------:R-:W-:Y:S01]  /*10d0*/  IADD3 R16, PT, PT, R3.reuse, 0x7f, -R16 ;  /* 0x0000007f03107810 */ /* 0x040fe20007ffe810 */
[----:B------:R-:W-:-:S03]  /*10e0*/  IMAD R0, R3, -0x800000, R0 ;  /* 0xff80000003007824 */ /* 0x000fc600078e0200 */
[----:B------:R-:W-:Y:S01]  /*10f0*/  IADD3 R16, PT, PT, R16, R17, RZ ;  /* 0x0000001110107210 */ /* 0x000fe20007ffe0ff */
[----:B0-----:R-:W-:-:S04]  /*1100*/  FFMA R18, R19, R21, 1 ;  /* 0x3f80000013127423 */ /* 0x001fc80000000015 */
[----:B------:R-:W-:-:S04]  /*1110*/  FFMA R19, R19, R18, R19 ;  /* 0x0000001213137223 */ /* 0x000fc80000000013 */
[----:B------:R-:W-:-:S04]  /*1120*/  FFMA R18, R0, R19, RZ ;  /* 0x0000001300127223 */ /* 0x000fc800000000ff */
[----:B------:R-:W-:-:S04]  /*1130*/  FFMA R22, R21, R18, R0 ;  /* 0x0000001215167223 */ /* 0x000fc80000000000 */
[----:B------:R-:W-:-:S04]  /*1140*/  FFMA R18, R19, R22, R18 ;  /* 0x0000001613127223 */ /* 0x000fc80000000012 */
[----:B------:R-:W-:-:S04]  /*1150*/  FFMA R21, R21, R18, R0 ;  /* 0x0000001215157223 */ /* 0x000fc80000000000 */
[----:B------:R-:W-:-:S05]  /*1160*/  FFMA R0, R19, R21, R18 ;  /* 0x0000001513007223 */ /* 0x000fca0000000012 */
[----:B------:R-:W-:-:S04]  /*1170*/  SHF.R.U32.HI R3, RZ, 0x17, R0 ;  /* 0x00000017ff037819 */ /* 0x000fc80000011600 */
[----:B------:R-:W-:-:S05]  /*1180*/  LOP3.LUT R3, R3, 0xff, RZ, 0xc0, !PT ;  /* 0x000000ff03037812 */ /* 0x000fca00078ec0ff */
[----:B------:R-:W-:-:S05]  /*1190*/  IMAD.IADD R20, R3, 0x1, R16 ;  /* 0x0000000103147824 */ /* 0x000fca00078e0210 */
[----:B------:R-:W-:-:S04]  /*11a0*/  IADD3 R3, PT, PT, R20, -0x1, RZ ;  /* 0xffffffff14037810 */ /* 0x000fc80007ffe0ff */
[----:B------:R-:W-:-:S13]  /*11b0*/  ISETP.GE.U32.AND P0, PT, R3, 0xfe, PT ;  /* 0x000000fe0300780c */ /* 0x000fda0003f06070 */
[----:B------:R-:W-:Y:S05]  /*11c0*/  @!P0 BRA `(.L_x_28) ;  /* 0x0000000000808947 */ /* 0x000fea0003800000 */
[----:B------:R-:W-:-:S13]  /*11d0*/  ISETP.GT.AND P0, PT, R20, 0xfe, PT ;  /* 0x000000fe1400780c */ /* 0x000fda0003f04270 */
[----:B------:R-:W-:Y:S05]  /*11e0*/  @P0 BRA `(.L_x_29) ;  /* 0x00000000006c0947 */ /* 0x000fea0003800000 */
[----:B------:R-:W-:-:S13]  /*11f0*/  ISETP.GE.AND P0, PT, R20, 0x1, PT ;  /* 0x000000011400780c */ /* 0x000fda0003f06270 */
[----:B------:R-:W-:Y:S05]  /*1200*/  @P0 BRA `(.L_x_30) ;  /* 0x0000000000740947 */ /* 0x000fea0003800000 */
[----:B------:R-:W-:Y:S02]  /*1210*/  ISETP.GE.AND P0, PT, R20, -0x18, PT ;  /* 0xffffffe81400780c */ /* 0x000fe40003f06270 */
[----:B------:R-:W-:-:S11]  /*1220*/  LOP3.LUT R0, R0, 0x80000000, RZ, 0xc0, !PT ;  /* 0x8000000000007812 */ /* 0x000fd600078ec0ff */
[----:B------:R-:W-:Y:S05]  /*1230*/  @!P0 BRA `(.L_x_30) ;  /* 0x0000000000688947 */ /* 0x000fea0003800000 */
[-CC-:B------:R-:W-:Y:S01]  /*1240*/  FFMA.RZ R3, R19, R21.reuse, R18.reuse ;  /* 0x0000001513037223 */ /* 0x180fe2000000c012 */
[C---:B------:R-:W-:Y:S02]  /*1250*/  IADD3 R17, PT, PT, R20.reuse, 0x20, RZ ;  /* 0x0000002014117810 */ /* 0x040fe40007ffe0ff */
[C---:B------:R-:W-:Y:S02]  /*1260*/  ISETP.NE.AND P2, PT, R20.reuse, RZ, PT ;  /* 0x000000ff1400720c */ /* 0x040fe40003f45270 */
[----:B------:R-:W-:Y:S01]  /*1270*/  LOP3.LUT R16, R3, 0x7fffff, RZ, 0xc0, !PT ;  /* 0x007fffff03107812 */ /* 0x000fe200078ec0ff */
[CCC-:B------:R-:W-:Y:S01]  /*1280*/  FFMA.RP R3, R19.reuse, R21.reuse, R18.reuse ;  /* 0x0000001513037223 */ /* 0x1c0fe20000008012 */
[----:B------:R-:W-:Y:S01]  /*1290*/  FFMA.RM R18, R19, R21, R18 ;  /* 0x0000001513127223 */ /* 0x000fe20000004012 */
[----:B------:R-:W-:Y:S02]  /*12a0*/  ISETP.NE.AND P1, PT, R20, RZ, PT ;  /* 0x000000ff1400720c */ /* 0x000fe40003f25270 */
[----:B------:R-:W-:-:S02]  /*12b0*/  LOP3.LUT R16, R16, 0x800000, RZ, 0xfc, !PT ;  /* 0x0080000010107812 */ /* 0x000fc400078efcff */
[----:B------:R-:W-:Y:S02]  /*12c0*/  IADD3 R19, PT, PT, -R20, RZ, RZ ;  /* 0x000000ff14137210 */ /* 0x000fe40007ffe1ff */
[----:B------:R-:W-:Y:S02]  /*12d0*/  SHF.L.U32 R17, R16, R17, RZ ;  /* 0x0000001110117219 */ /* 0x000fe400000006ff */
[----:B------:R-:W-:Y:S02]  /*12e0*/  FSETP.NEU.FTZ.AND P0, PT, R3, R18, PT ;  /* 0x000000120300720b */ /* 0x000fe40003f1d000 */
[----:B------:R-:W-:Y:S02]  /*12f0*/  SEL R3, R19, RZ, P2 ;  /* 0x000000ff13037207 */ /* 0x000fe40001000000 */
[----:B------:R-:W-:Y:S02]  /*1300*/  ISETP.NE.AND P1, PT, R17, RZ, P1 ;  /* 0x000000ff1100720c */ /* 0x000fe40000f25270 */
[----:B------:R-:W-:-:S02]  /*1310*/  SHF.R.U32.HI R3, RZ, R3, R16 ;  /* 0x00000003ff037219 */ /* 0x000fc40000011610 */
[----:B------:R-:W-:Y:S02]  /*1320*/  PLOP3.LUT P0, PT, P0, P1, PT, 0xf8, 0x8f ;  /* 0x00000000008f781c */ /* 0x000fe40000703f70 */
[----:B------:R-:W-:Y:S02]  /*1330*/  SHF.R.U32.HI R17, RZ, 0x1, R3 ;  /* 0x00000001ff117819 */ /* 0x000fe40000011603 */
[----:B------:R-:W-:-:S04]  /*1340*/  SEL R16, RZ, 0x1, !P0 ;  /* 0x00000001ff107807 */ /* 0x000fc80004000000 */
[----:B------:R-:W-:-:S04]  /*1350*/  LOP3.LUT R16, R16, 0x1, R17, 0xf8, !PT ;  /* 0x0000000110107812 */ /* 0x000fc800078ef811 */
[----:B------:R-:W-:-:S04]  /*1360*/  LOP3.LUT R16, R16, R3, RZ, 0xc0, !PT ;  /* 0x0000000310107212 */ /* 0x000fc800078ec0ff */
[----:B------:R-:W-:-:S04]  /*1370*/  IADD3 R17, PT, PT, R17, R16, RZ ;  /* 0x0000001011117210 */ /* 0x000fc80007ffe0ff */
[----:B------:R-:W-:Y:S01]  /*1380*/  LOP3.LUT R0, R17, R0, RZ, 0xfc, !PT ;  /* 0x0000000011007212 */ /* 0x000fe200078efcff */
[----:B------:R-:W-:Y:S06]  /*1390*/  BRA `(.L_x_30) ;  /* 0x0000000000107947 */ /* 0x000fec0003800000 */
.L_x_29:
[----:B------:R-:W-:-:S04]  /*13a0*/  LOP3.LUT R0, R0, 0x80000000, RZ, 0xc0, !PT ;  /* 0x8000000000007812 */ /* 0x000fc800078ec0ff */
[----:B------:R-:W-:Y:S01]  /*13b0*/  LOP3.LUT R0, R0, 0x7f800000, RZ, 0xfc, !PT ;  /* 0x7f80000000007812 */ /* 0x000fe200078efcff */
[----:B------:R-:W-:Y:S06]  /*13c0*/  BRA `(.L_x_30) ;  /* 0x0000000000047947 */ /* 0x000fec0003800000 */
.L_x_28:
[----:B------:R-:W-:-:S07]  /*13d0*/  LEA R0, R16, R0, 0x17 ;  /* 0x0000000010007211 */ /* 0x000fce00078eb8ff */
.L_x_30:
[----:B------:R-:W-:Y:S05]  /*13e0*/  BSYNC.RECONVERGENT B3 ;  /* 0x0000000000037941 */ /* 0x000fea0003800200 */
.L_x_27:
[----:B------:R-:W-:Y:S05]  /*13f0*/  BRA `(.L_x_31) ;  /* 0x0000000000207947 */ /* 0x000fea0003800000 */
.L_x_26:
[----:B------:R-:W-:-:S04]  /*1400*/  LOP3.LUT R0, R3, 0x80000000, R0, 0x48, !PT ;  /* 0x8000000003007812 */ /* 0x000fc800078e4800 */
[----:B------:R-:W-:Y:S01]  /*1410*/  LOP3.LUT R0, R0, 0x7f800000, RZ, 0xfc, !PT ;  /* 0x7f80000000007812 */ /* 0x000fe200078efcff */
[----:B------:R-:W-:Y:S06]  /*1420*/  BRA `(.L_x_31) ;  /* 0x0000000000147947 */ /* 0x000fec0003800000 */
.L_x_25:
[----:B------:R-:W-:Y:S01]  /*1430*/  LOP3.LUT R0, R3, 0x80000000, R0, 0x48, !PT ;  /* 0x8000000003007812 */ /* 0x000fe200078e4800 */
[----:B------:R-:W-:Y:S06]  /*1440*/  BRA `(.L_x_31) ;  /* 0x00000000000c7947 */ /* 0x000fec0003800000 */
.L_x_24:
[----:B------:R-:W0:Y:S01]  /*1450*/  MUFU.RSQ R0, -QNAN ;  /* 0xffc0000000007908 */ /* 0x000e220000001400 */
[----:B------:R-:W-:Y:S05]  /*1460*/  BRA `(.L_x_31) ;  /* 0x0000000000047947 */ /* 0x000fea0003800000 */
.L_x_23:
[----:B------:R-:W-:-:S07]  /*1470*/  FADD.FTZ R0, R0, R3 ;  /* 0x0000000300007221 */ /* 0x000fce0000010000 */
.L_x_31:
[----:B------:R-:W-:Y:S05]  /*1480*/  BSYNC.RECONVERGENT B2 ;  /* 0x0000000000027941 */ /* 0x000fea0003800200 */
.L_x_21:
[----:B------:R-:W-:-:S04]  /*1490*/  HFMA2 R3, -RZ, RZ, 0, 0 ;  /* 0x00000000ff037431 */ /* 0x000fc800000001ff */
[----:B0-----:R-:W-:Y:S05]  /*14a0*/  RET.REL.NODEC R2 `(integrate_pass_kernel) ;  /* 0xffffffe802d47950 */ /* 0x001fea0003c3ffff */
.L_x_32:
        /* <DEDUP_REMOVED lines=13> */
.L_x_194:


//--------------------- .text.force_pass_kernel   --------------------------
	.section	.text.force_pass_kernel,"ax",@progbits
	.align	128
        .global         force_pass_kernel
        .type           force_pass_kernel,@function
        .size           force_pass_kernel,(.L_x_196 - force_pass_kernel)
        .other          force_pass_kernel,@"STO_CUDA_ENTRY STV_DEFAULT"
force_pass_kernel:
.text.force_pass_kernel:
        /* <DEDUP_REMOVED lines=10> */
[----:B------:R-:W2:Y:S06]  /*00a0*/  LDCU UR4, c[0x0][0x42c] ;  /* 0x00008580ff0477ac */ /* 0x000eac0008000800 */
[----:B------:R-:W3:Y:S08]  /*00b0*/  LDC.64 R12, c[0x0][0x388] ;  /* 0x0000e200ff0c7b82 */ /* 0x000ef00000000a00 */
[----:B------:R-:W4:Y:S01]  /*00c0*/  LDC.64 R14, c[0x0][0x390] ;  /* 0x0000e400ff0e7b82 */ /* 0x000f220000000a00 */
[----:B0-----:R-:W-:-:S05]  /*00d0*/  IMAD.WIDE R2, R4, 0x4, R2 ;  /* 0x0000000404027825 */ /* 0x001fca00078e0202 */
[----:B-1----:R0:W5:Y:S01]  /*00e0*/  LDG.E.CONSTANT R5, desc[UR10][R2.64] ;  /* 0x0000000a02057981 */ /* 0x002162000c1e9900 */
[----:B---3--:R-:W-:-:S05]  /*00f0*/  IMAD.WIDE R12, R4, 0x4, R12 ;  /* 0x00000004040c7825 */ /* 0x008fca00078e020c */
[----:B------:R0:W5:Y:S01]  /*0100*/  LDG.E.CONSTANT R6, desc[UR10][R12.64] ;  /* 0x0000000a0c067981 */ /* 0x000162000c1e9900 */
[----:B----4-:R-:W-:-:S05]  /*0110*/  IMAD.WIDE R14, R4, 0x4, R14 ;  /* 0x00000004040e7825 */ /* 0x010fca00078e020e */
[----:B------:R0:W5:Y:S01]  /*0120*/  LDG.E.CONSTANT R7, desc[UR10][R14.64] ;  /* 0x0000000a0e077981 */ /* 0x000162000c1e9900 */
[----:B--2---:R-:W-:-:S04]  /*0130*/  ULOP3.LUT UR4, UR4, 0x1, URZ, 0xc0, !UPT ;  /* 0x0000000104047892 */ /* 0x004fc8000f8ec0ff */
[----:B------:R-:W-:Y:S01]  /*0140*/  UISETP.NE.U32.AND UP0, UPT, UR4, 0x1, UPT ;  /* 0x000000010400788c */ /* 0x000fe2000bf05070 */
[----:B------:R-:W-:Y:S01]  /*0150*/  HFMA2 R10, -RZ, RZ, 0, 0 ;  /* 0x00000000ff0a7431 */ /* 0x000fe200000001ff */
[----:B------:R-:W-:-:S07]  /*0160*/  CS2R R8, SRZ ;  /* 0x0000000000087805 */ /* 0x000fce000001ff00 */
[----:B0-----:R-:W-:Y:S05]  /*0170*/  BRA.U UP0, `(.L_x_33) ;  /* 0x0000002900707547 */ /* 0x001fea000b800000 */
[----:B------:R-:W0:Y:S01]  /*0180*/  LDC.64 R2, c[0x0][0x3c8] ;  /* 0x0000f200ff027b82 */ /* 0x000e220000000a00 */
[----:B------:R-:W1:Y:S07]  /*0190*/  LDCU.64 UR4, c[0x0][0x3c0] ;  /* 0x00007800ff0477ac */ /* 0x000e6e0008000a00 */
[----:B------:R-:W2:Y:S08]  /*01a0*/  LDC R0, c[0x0][0x3d0] ;  /* 0x0000f400ff007b82 */ /* 0x000eb00000000800 */
[----:B------:R-:W3:Y:S01]  /*01b0*/  LDC R9, c[0x0][0x3d4] ;  /* 0x0000f500ff097b82 */ /* 0x000ee20000000800 */
[----:B0-----:R-:W-:-:S07]  /*01c0*/  IMAD.WIDE R2, R4, 0x4, R2 ;  /* 0x0000000404027825 */ /* 0x001fce00078e0202 */
[----:B------:R-:W0:Y:S01]  /*01d0*/  LDC R22, c[0x0][0x414] ;  /* 0x00010500ff167b82 */ /* 0x000e220000000800 */
[----:B------:R3:W4:Y:S01]  /*01e0*/  LDG.E.CONSTANT R21, desc[UR10][R2.64] ;  /* 0x0000000a02157981 */ /* 0x000722000c1e9900 */
[----:B-1----:R-:W-:Y:S01]  /*01f0*/  UIADD3 UR4, UP0, UPT, UR4, 0x8, URZ ;  /* 0x0000000804047890 */ /* 0x002fe2000ff1e0ff */
[----:B--2---:R-:W-:Y:S01]  /*0200*/  IABS R17, R0 ;  /* 0x0000000000117213 */ /* 0x004fe20000000000 */
[----:B------:R-:W-:Y:S02]  /*0210*/  UMOV UR6, 0xffffffff ;  /* 0xffffffff00067882 */ /* 0x000fe40000000000 */
[----:B------:R-:W-:Y:S01]  /*0220*/  UIADD3.X UR5, UPT, UPT, URZ, UR5, URZ, UP0, !UPT ;  /* 0x00000005ff057290 */ /* 0x000fe200087fe4ff */
[----:B------:R-:W1:Y:S01]  /*0230*/  I2F.RP R11, R17 ;  /* 0x00000011000b7306 */ /* 0x000e620000209400 */
[-C--:B---3--:R-:W-:Y:S01]  /*0240*/  IABS R2, R9.reuse ;  /* 0x0000000900027213 */ /* 0x088fe20000000000 */
[----:B------:R-:W-:-:S05]  /*0250*/  IMAD R8, R0, R9, RZ ;  /* 0x0000000900087224 */ /* 0x000fca00078e02ff */
[----:B------:R-:W-:Y:S01]  /*0260*/  IABS R18, R8 ;  /* 0x0000000800127213 */ /* 0x000fe20000000000 */
[----:B0-----:R-:W-:Y:S01]  /*0270*/  FMUL R22, R22, R22 ;  /* 0x0000001616167220 */ /* 0x001fe20000400000 */
[----:B-1----:R-:W0:Y:S02]  /*0280*/  MUFU.RCP R11, R11 ;  /* 0x0000000b000b7308 */ /* 0x002e240000001000 */
[----:B0-----:R-:W-:Y:S02]  /*0290*/  IADD3 R12, PT, PT, R11, 0xffffffe, RZ ;  /* 0x0ffffffe0b0c7810 */ /* 0x001fe40007ffe0ff */
[----:B------:R-:W-:-:S04]  /*02a0*/  IABS R11, R8 ;  /* 0x00000008000b7213 */ /* 0x000fc80000000000 */
[----:B------:R0:W1:Y:S08]  /*02b0*/  F2I.FTZ.U32.TRUNC.NTZ R13, R12 ;  /* 0x0000000c000d7305 */ /* 0x000070000021f000 */
[----:B------:R-:W2:Y:S01]  /*02c0*/  I2F.RP R16, R11 ;  /* 0x0000000b00107306 */ /* 0x000ea20000209400 */
[----:B0-----:R-:W-:Y:S02]  /*02d0*/  MOV R12, RZ ;  /* 0x000000ff000c7202 */ /* 0x001fe40000000f00 */
[----:B-1----:R-:W-:-:S05]  /*02e0*/  IADD3 R10, PT, PT, RZ, -R13, RZ ;  /* 0x8000000dff0a7210 */ /* 0x002fca0007ffe0ff */
[----:B------:R-:W-:Y:S01]  /*02f0*/  IMAD R3, R10, R17, RZ ;  /* 0x000000110a037224 */ /* 0x000fe200078e02ff */
[----:B------:R-:W-:Y:S01]  /*0300*/  MOV R10, R2 ;  /* 0x00000002000a7202 */ /* 0x000fe20000000f00 */
[----:B--2---:R-:W-:Y:S02]  /*0310*/  MUFU.RCP R16, R16 ;  /* 0x0000001000107308 */ /* 0x004fe40000001000 */
[----:B------:R-:W-:-:S06]  /*0320*/  IMAD.HI.U32 R13, R13, R3, R12 ;  /* 0x000000030d0d7227 */ /* 0x000fcc00078e000c */
[----:B------:R-:W0:Y:S08]  /*0330*/  I2F.RP R15, R10 ;  /* 0x0000000a000f7306 */ /* 0x000e300000209400 */
[----:B0-----:R-:W0:Y:S02]  /*0340*/  MUFU.RCP R15, R15 ;  /* 0x0000000f000f7308 */ /* 0x001e240000001000 */
[----:B0-----:R-:W-:-:S06]  /*0350*/  IADD3 R3, PT, PT, R15, 0xffffffe, RZ ;  /* 0x0ffffffe0f037810 */ /* 0x001fcc0007ffe0ff */
[----:B------:R-:W-:Y:S01]  /*0360*/  F2I.FTZ.U32.TRUNC.NTZ R3, R3 ;  /* 0x0000000300037305 */ /* 0x000fe2000021f000 */
[----:B----4-:R-:W-:-:S05]  /*0370*/  IABS R14, R21 ;  /* 0x00000015000e7213 */ /* 0x010fca0000000000 */
[----:B------:R-:W-:Y:S01]  /*0380*/  IMAD.HI.U32 R2, R13, R14, RZ ;  /* 0x0000000e0d027227 */ /* 0x000fe200078e00ff */
[----:B------:R-:W-:-:S04]  /*0390*/  IADD3 R13, PT, PT, R16, 0xffffffe, RZ ;  /* 0x0ffffffe100d7810 */ /* 0x000fc80007ffe0ff */
[----:B------:R-:W-:Y:S02]  /*03a0*/  IADD3 R12, PT, PT, -R2, RZ, RZ ;  /* 0x000000ff020c7210 */ /* 0x000fe40007ffe1ff */
[----:B------:R-:W0:Y:S03]  /*03b0*/  F2I.FTZ.U32.TRUNC.NTZ R13, R13 ;  /* 0x0000000d000d7305 */ /* 0x000e26000021f000 */
[----:B------:R-:W-:-:S05]  /*03c0*/  IMAD R12, R17, R12, R14 ;  /* 0x0000000c110c7224 */ /* 0x000fca00078e020e */
[----:B------:R-:W-:Y:S02]  /*03d0*/  ISETP.GT.U32.AND P1, PT, R17, R12, PT ;  /* 0x0000000c1100720c */ /* 0x000fe40003f24070 */
[----:B0-----:R-:W-:-:S11]  /*03e0*/  IADD3 R16, PT, PT, RZ, -R13, RZ ;  /* 0x8000000dff107210 */ /* 0x001fd60007ffe0ff */
[-C--:B------:R-:W-:Y:S02]  /*03f0*/  @!P1 IADD3 R12, PT, PT, R12, -R17.reuse, RZ ;  /* 0x800000110c0c9210 */ /* 0x080fe40007ffe0ff */
[----:B------:R-:W-:Y:S02]  /*0400*/  @!P1 IADD3 R2, PT, PT, R2, 0x1, RZ ;  /* 0x0000000102029810 */ /* 0x000fe40007ffe0ff */
[----:B------:R-:W-:Y:S02]  /*0410*/  ISETP.GE.U32.AND P0, PT, R12, R17, PT ;  /* 0x000000110c00720c */ /* 0x000fe40003f06070 */
[----:B------:R-:W-:Y:S02]  /*0420*/  LOP3.LUT R12, R21, R0, RZ, 0x3c, !PT ;  /* 0x00000000150c7212 */ /* 0x000fe400078e3cff */
[----:B------:R-:W-:Y:S02]  /*0430*/  ISETP.NE.AND P1, PT, R0, RZ, PT ;  /* 0x000000ff0000720c */ /* 0x000fe40003f25270 */
[----:B------:R-:W-:-:S02]  /*0440*/  ISETP.GE.AND P2, PT, R12, RZ, PT ;  /* 0x000000ff0c00720c */ /* 0x000fc40003f46270 */
[----:B------:R-:W-:-:S05]  /*0450*/  IADD3 R17, PT, PT, RZ, -R3, RZ ;  /* 0x80000003ff117210 */ /* 0x000fca0007ffe0ff */
[----:B------:R-:W-:Y:S01]  /*0460*/  @P0 IADD3 R2, PT, PT, R2, 0x1, RZ ;  /* 0x0000000102020810 */ /* 0x000fe20007ffe0ff */
[----:B------:R-:W-:-:S03]  /*0470*/  IMAD R17, R17, R10, RZ ;  /* 0x0000000a11117224 */ /* 0x000fc600078e02ff */
[----:B------:R-:W-:Y:S02]  /*0480*/  MOV R15, R2 ;  /* 0x00000002000f7202 */ /* 0x000fe40000000f00 */
[----:B------:R-:W-:Y:S02]  /*0490*/  MOV R2, RZ ;  /* 0x000000ff00027202 */ /* 0x000fe40000000f00 */
[----:B------:R-:W-:Y:S02]  /*04a0*/  @!P2 IADD3 R15, PT, PT, -R15, RZ, RZ ;  /* 0x000000ff0f0fa210 */ /* 0x000fe40007ffe1ff */
[----:B------:R-:W-:Y:S01]  /*04b0*/  @!P1 LOP3.LUT R15, RZ, R0, RZ, 0x33, !PT ;  /* 0x00000000ff0f9212 */ /* 0x000fe200078e33ff */
[----:B------:R-:W-:-:S03]  /*04c0*/  IMAD.HI.U32 R2, R3, R17, R2 ;  /* 0x0000001103027227 */ /* 0x000fc600078e0002 */
[----:B------:R-:W-:Y:S01]  /*04d0*/  IABS R12, R15 ;  /* 0x0000000f000c7213 */ /* 0x000fe20000000000 */
[----:B------:R-:W-:Y:S01]  /*04e0*/  IMAD R17, R16, R11, RZ ;  /* 0x0000000b10117224 */ /* 0x000fe200078e02ff */
[C---:B------:R-:W-:Y:S02]  /*04f0*/  ISETP.GE.AND P3, PT, R15.reuse, RZ, PT ;  /* 0x000000ff0f00720c */ /* 0x040fe40003f66270 */
[----:B------:R-:W-:Y:S02]  /*0500*/  MOV R3, R12 ;  /* 0x0000000c00037202 */ /* 0x000fe40000000f00 */
[----:B------:R-:W-:Y:S02]  /*0510*/  MOV R12, RZ ;  /* 0x000000ff000c7202 */ /* 0x000fe40000000f00 */
[----:B------:R-:W-:Y:S01]  /*0520*/  IADD3 R15, PT, PT, -R15, RZ, RZ ;  /* 0x000000ff0f0f7210 */ /* 0x000fe20007ffe1ff */
[----:B------:R-:W-:-:S04]  /*0530*/  IMAD.HI.U32 R2, R2, R3, RZ ;  /* 0x0000000302027227 */ /* 0x000fc800078e00ff */
[----:B------:R-:W-:Y:S01]  /*0540*/  IMAD.HI.U32 R13, R13, R17, R12 ;  /* 0x000000110d0d7227 */ /* 0x000fe200078e000c */
[----:B------:R-:W-:Y:S02]  /*0550*/  IADD3 R12, PT, PT, RZ, -R18, RZ ;  /* 0x80000012ff0c7210 */ /* 0x000fe40007ffe0ff */
[----:B------:R-:W-:-:S03]  /*0560*/  IADD3 R2, PT, PT, -R2, RZ, RZ ;  /* 0x000000ff02027210 */ /* 0x000fc60007ffe1ff */
[----:B------:R-:W-:-:S04]  /*0570*/  IMAD.HI.U32 R19, R13, R14, RZ ;  /* 0x0000000e0d137227 */ /* 0x000fc800078e00ff */
[----:B------:R-:W-:Y:S02]  /*0580*/  IMAD R14, R19, R12, R14 ;  /* 0x0000000c130e7224 */ /* 0x000fe400078e020e */
[----:B------:R-:W-:Y:S01]  /*0590*/  IMAD R20, R10, R2, R3 ;  /* 0x000000020a147224 */ /* 0x000fe200078e0203 */
[----:B------:R-:W-:Y:S01]  /*05a0*/  LOP3.LUT R2, R21, R8, RZ, 0x3c, !PT ;  /* 0x0000000815027212 */ /* 0x000fe200078e3cff */
[----:B------:R-:W-:Y:S01]  /*05b0*/  IMAD R21, R0, R15, R21 ;  /* 0x0000000f00157224 */ /* 0x000fe200078e0215 */
[----:B------:R-:W-:Y:S02]  /*05c0*/  ISETP.GT.U32.AND P1, PT, R11, R14, PT ;  /* 0x0000000e0b00720c */ /* 0x000fe40003f24070 */
[----:B------:R-:W-:Y:S02]  /*05d0*/  ISETP.GT.U32.AND P0, PT, R10, R20, PT ;  /* 0x000000140a00720c */ /* 0x000fe40003f04070 */
[----:B------:R-:W-:-:S09]  /*05e0*/  ISETP.GE.AND P4, PT, R2, RZ, PT ;  /* 0x000000ff0200720c */ /* 0x000fd20003f86270 */
[-C--:B------:R-:W-:Y:S02]  /*05f0*/  @!P1 IADD3 R14, PT, PT, R14, -R11.reuse, RZ ;  /* 0x8000000b0e0e9210 */ /* 0x080fe40007ffe0ff */
[----:B------:R-:W-:Y:S02]  /*0600*/  @!P0 IADD3 R20, PT, PT, R20, -R10, RZ ;  /* 0x8000000a14148210 */ /* 0x000fe40007ffe0ff */
[----:B------:R-:W-:Y:S02]  /*0610*/  ISETP.GE.U32.AND P0, PT, R14, R11, PT ;  /* 0x0000000b0e00720c */ /* 0x000fe40003f06070 */
[----:B------:R-:W-:Y:S02]  /*0620*/  ISETP.GT.U32.AND P2, PT, R10, R20, PT ;  /* 0x000000140a00720c */ /* 0x000fe40003f44070 */
[----:B------:R-:W-:Y:S02]  /*0630*/  @!P1 IADD3 R19, PT, PT, R19, 0x1, RZ ;  /* 0x0000000113139810 */ /* 0x000fe40007ffe0ff */
[----:B------:R-:W-:-:S07]  /*0640*/  ISETP.NE.AND P1, PT, R8, RZ, PT ;  /* 0x000000ff0800720c */ /* 0x000fce0003f25270 */
[----:B------:R-:W-:Y:S02]  /*0650*/  @P0 IADD3 R19, PT, PT, R19, 0x1, RZ ;  /* 0x0000000113130810 */ /* 0x000fe40007ffe0ff */
[----:B------:R-:W-:Y:S02]  /*0660*/  ISETP.NE.AND P0, PT, R9, RZ, PT ;  /* 0x000000ff0900720c */ /* 0x000fe40003f05270 */
[----:B------:R-:W-:Y:S02]  /*0670*/  @!P2 IADD3 R20, PT, PT, R20, -R10, RZ ;  /* 0x8000000a1414a210 */ /* 0x000fe40007ffe0ff */
[----:B------:R-:W-:Y:S02]  /*0680*/  @!P4 IADD3 R19, PT, PT, -R19, RZ, RZ ;  /* 0x000000ff1313c210 */ /* 0x000fe40007ffe1ff */
[----:B------:R-:W-:Y:S02]  /*0690*/  @!P3 IADD3 R20, PT, PT, -R20, RZ, RZ ;  /* 0x000000ff1414b210 */ /* 0x000fe40007ffe1ff */
[----:B------:R-:W-:-:S02]  /*06a0*/  @!P1 LOP3.LUT R19, RZ, R8, RZ, 0x33, !PT ;  /* 0x00000008ff139212 */ /* 0x000fc400078e33ff */
[----:B------:R-:W-:-:S03]  /*06b0*/  MOV R10, RZ ;  /* 0x000000ff000a7202 */ /* 0x000fc60000000f00 */
[----:B------:R-:W-:Y:S02]  /*06c0*/  @!P0 LOP3.LUT R20, RZ, R9, RZ, 0x33, !PT ;  /* 0x00000009ff148212 */ /* 0x000fe400078e33ff */
[----:B------:R-:W-:-:S07]  /*06d0*/  CS2R R8, SRZ ;  /* 0x0000000000087805 */ /* 0x000fce000001ff00 */
.L_x_104:
[----:B------:R-:W0:Y:S01]  /*06e0*/  LDCU UR7, c[0x0][0x3d8] ;  /* 0x00007b00ff0777ac */ /* 0x000e220008000800 */
[----:B------:R-:W-:Y:S01]  /*06f0*/  IADD3 R18, PT, PT, R19, UR6, RZ ;  /* 0x0000000613127c10 */ /* 0x000fe2000fffe0ff */
[----:B------:R-:W-:-:S04]  /*0700*/  UIADD3 UR6, UPT, UPT, UR6, 0x1, URZ ;  /* 0x0000000106067890 */ /* 0x000fc8000fffe0ff */
[----:B------:R-:W-:Y:S01]  /*0710*/  UISETP.NE.AND UP0, UPT, UR6, 0x2, UPT ;  /* 0x000000020600788c */ /* 0x000fe2000bf05270 */
[----:B0-----:R-:W-:Y:S01]  /*0720*/  ISETP.GE.AND P0, PT, R18, UR7, PT ;  /* 0x0000000712007c0c */ /* 0x001fe2000bf06270 */
[----:B------:R-:W-:-:S03]  /*0730*/  UMOV UR7, 0xffffffff ;  /* 0xffffffff00077882 */ /* 0x000fc60000000000 */
[----:B------:R-:W-:-:S13]  /*0740*/  ISETP.GT.AND P0, PT, R18, -0x1, !P0 ;  /* 0xffffffff1200780c */ /* 0x000fda0004704270 */
.L_x_103:
[----:B------:R-:W0:Y:S01]  /*0750*/  LDCU UR8, c[0x0][0x3d4] ;  /* 0x00007a80ff0877ac */ /* 0x000e220008000800 */
[----:B------:R-:W-:Y:S01]  /*0760*/  IADD3 R17, PT, PT, R20, UR7, RZ ;  /* 0x0000000714117c10 */ /* 0x000fe2000fffe0ff */
[----:B------:R-:W-:-:S04]  /*0770*/  UIADD3 UR7, UPT, UPT, UR7, 0x1, URZ ;  /* 0x0000000107077890 */ /* 0x000fc8000fffe0ff */
[----:B------:R-:W-:Y:S01]  /*0780*/  UISETP.NE.AND UP1, UPT, UR7, 0x2, UPT ;  /* 0x000000020700788c */ /* 0x000fe2000bf25270 */
[----:B0-----:R-:W-:-:S04]  /*0790*/  ISETP.GE.AND P1, PT, R17, UR8, PT ;  /* 0x0000000811007c0c */ /* 0x001fc8000bf26270 */
[----:B------:R-:W-:Y:S01]  /*07a0*/  ISETP.GT.AND P1, PT, R17, -0x1, !P1 ;  /* 0xffffffff1100780c */ /* 0x000fe20004f24270 */
[----:B------:R-:W-:Y:S01]  /*07b0*/  IMAD R17, R18, UR8, R17 ;  /* 0x0000000812117c24 */ /* 0x000fe2000f8e0211 */
[----:B------:R-:W-:-:S11]  /*07c0*/  UMOV UR8, 0xffffffff ;  /* 0xffffffff00087882 */ /* 0x000fd60000000000 */
.L_x_102:
[----:B------:R-:W0:Y:S01]  /*07d0*/  LDCU UR12, c[0x0][0x3d0] ;  /* 0x00007a00ff0c77ac */ /* 0x000e220008000800 */
[----:B------:R-:W-:Y:S01]  /*07e0*/  IADD3 R0, PT, PT, R21, UR8, RZ ;  /* 0x0000000815007c10 */ /* 0x000fe2000fffe0ff */
[----:B------:R-:W-:Y:S01]  /*07f0*/  BSSY.RECONVERGENT B1, `(.L_x_34) ;  /* 0x0000231000017945 */ /* 0x000fe20003800200 */
[----:B------:R-:W-:Y:S01]  /*0800*/  UIADD3 UR8, UPT, UPT, UR8, 0x1, URZ ;  /* 0x0000000108087890 */ /* 0x000fe2000fffe0ff */
[----:B------:R-:W1:Y:S01]  /*0810*/  LDCU UR13, c[0x0][0x418] ;  /* 0x00008300ff0d77ac */ /* 0x000e620008000800 */
[----:B------:R-:W2:Y:S02]  /*0820*/  LDCU UR14, c[0x0][0x410] ;  /* 0x00008200ff0e77ac */ /* 0x000ea40008000800 */
[----:B------:R-:W-:Y:S01]  /*0830*/  UISETP.NE.AND UP2, UPT, UR8, 0x2, UPT ;  /* 0x000000020800788c */ /* 0x000fe2000bf45270 */
[----:B0-----:R-:W-:-:S04]  /*0840*/  ISETP.GE.AND P2, PT, R0, UR12, PT ;  /* 0x0000000c00007c0c */ /* 0x001fc8000bf46270 */
[----:B------:R-:W-:-:S04]  /*0850*/  ISETP.GT.AND P2, PT, R0, -0x1, !P2 ;  /* 0xffffffff0000780c */ /* 0x000fc80005744270 */
[----:B------:R-:W-:-:S13]  /*0860*/  PLOP3.LUT P2, PT, P0, P2, P1, 0x80, 0x0 ;  /* 0x000000000000781c */ /* 0x000fda0000745010 */
[----:B-12---:R-:W-:Y:S05]  /*0870*/  @!P2 BRA `(.L_x_35) ;  /* 0x0000002000a0a947 */ /* 0x006fea0003800000 */
[----:B------:R-:W0:Y:S01]  /*0880*/  LDC.64 R2, c[0x0][0x3b0] ;  /* 0x0000ec00ff027b82 */ /* 0x000e220000000a00 */
[----:B------:R-:W-:-:S07]  /*0890*/  IMAD R11, R17, UR12, R0 ;  /* 0x0000000c110b7c24 */ /* 0x000fce000f8e0200 */
[----:B------:R-:W1:Y:S01]  /*08a0*/  LDC.64 R12, c[0x0][0x3b8] ;  /* 0x0000ee00ff0c7b82 */ /* 0x000e620000000a00 */
[----:B0-----:R-:W-:-:S05]  /*08b0*/  IMAD.WIDE R2, R11, 0x4, R2 ;  /* 0x000000040b027825 */ /* 0x001fca00078e0202 */
[----:B------:R-:W2:Y:S01]  /*08c0*/  LDG.E.CONSTANT R16, desc[UR10][R2.64] ;  /* 0x0000000a02107981 */ /* 0x000ea2000c1e9900 */
[----:B-1----:R-:W-:-:S05]  /*08d0*/  IMAD.WIDE R12, R11, 0x4, R12 ;  /* 0x000000040b0c7825 */ /* 0x002fca00078e020c */
[----:B------:R-:W2:Y:S02]  /*08e0*/  LDG.E.CONSTANT R15, desc[UR10][R12.64] ;  /* 0x0000000a0c0f7981 */ /* 0x000ea4000c1e9900 */
[----:B--2---:R-:W-:-:S13]  /*08f0*/  ISETP.GE.AND P2, PT, R16, R15, PT ;  /* 0x0000000f1000720c */ /* 0x004fda0003f46270 */
[----:B------:R-:W-:Y:S05]  /*0900*/  @P2 BRA `(.L_x_35) ;  /* 0x00000020007c2947 */ /* 0x000fea0003800000 */
[----:B------:R-:W-:Y:S01]  /*0910*/  IADD3 R14, PT, PT, -R16, R15, RZ ;  /* 0x0000000f100e7210 */ /* 0x000fe20007ffe1ff */
[----:B------:R-:W-:Y:S01]  /*0920*/  BSSY.RECONVERGENT B0, `(.L_x_36) ;  /* 0x00000ee000007945 */ /* 0x000fe20003800200 */
[----:B------:R-:W-:Y:S02]  /*0930*/  MOV R12, R16 ;  /* 0x00000010000c7202 */ /* 0x000fe40000000f00 */
[----:B------:R-:W-:-:S13]  /*0940*/  LOP3.LUT P2, R14, R14, 0x3, RZ, 0xc0, !PT ;  /* 0x000000030e0e7812 */ /* 0x000fda000784c0ff */
[----:B------:R-:W-:Y:S05]  /*0950*/  @!P2 BRA `(.L_x_37) ;  /* 0x0000000c00a8a947 */ /* 0x000fea0003800000 */
[----:B------:R-:W0:Y:S02]  /*0960*/  LDC.64 R26, c[0x0][0x3c0] ;  /* 0x0000f000ff1a7b82 */ /* 0x000e240000000a00 */
[----:B0-----:R-:W-:-:S05]  /*0970*/  IMAD.WIDE R26, R16, 0x4, R26 ;  /* 0x00000004101a7825 */ /* 0x001fca00078e021a */
[----:B------:R-:W2:Y:S01]  /*0980*/  LDG.E.CONSTANT R11, desc[UR10][R26.64] ;  /* 0x0000000a1a0b7981 */ /* 0x000ea2000c1e9900 */
[----:B------:R-:W-:Y:S01]  /*0990*/  BSSY.RECONVERGENT B4, `(.L_x_38) ;  /* 0x0000049000047945 */ /* 0x000fe20003800200 */
[----:B--2---:R-:W-:-:S13]  /*09a0*/  ISETP.NE.AND P2, PT, R4, R11, PT ;  /* 0x0000000b0400720c */ /* 0x004fda0003f45270 */
[----:B------:R-:W-:Y:S05]  /*09b0*/  @!P2 BRA `(.L_x_39) ;  /* 0x000000040018a947 */ /* 0x000fea0003800000 */
[----:B------:R-:W0:Y:S08]  /*09c0*/  LDC.64 R12, c[0x0][0x388] ;  /* 0x0000e200ff0c7b82 */ /* 0x000e300000000a00 */
[----:B------:R-:W1:Y:S08]  /*09d0*/  LDC.64 R24, c[0x0][0x380] ;  /* 0x0000e000ff187b82 */ /* 0x000e700000000a00 */
[----:B------:R-:W2:Y:S01]  /*09e0*/  LDC.64 R2, c[0x0][0x390] ;  /* 0x0000e400ff027b82 */ /* 0x000ea20000000a00 */
[----:B0-----:R-:W-:-:S06]  /*09f0*/  IMAD.WIDE R28, R11, 0x4, R12 ;  /* 0x000000040b1c7825 */ /* 0x001fcc00078e020c */
[----:B------:R-:W3:Y:S01]  /*0a00*/  LDG.E.CONSTANT R29, desc[UR10][R28.64] ;  /* 0x0000000a1c1d7981 */ /* 0x000ee2000c1e9900 */
[----:B-1----:R-:W-:-:S06]  /*0a10*/  IMAD.WIDE R24, R11, 0x4, R24 ;  /* 0x000000040b187825 */ /* 0x002fcc00078e0218 */
[----:B------:R-:W4:Y:S01]  /*0a20*/  LDG.E.CONSTANT R24, desc[UR10][R24.64] ;  /* 0x0000000a18187981 */ /* 0x000f22000c1e9900 */
[----:B--2---:R-:W-:-:S06]  /*0a30*/  IMAD.WIDE R2, R11, 0x4, R2 ;  /* 0x000000040b027825 */ /* 0x004fcc00078e0202 */
[----:B------:R-:W2:Y:S01]  /*0a40*/  LDG.E.CONSTANT R2, desc[UR10][R2.64] ;  /* 0x0000000a02027981 */ /* 0x000ea2000c1e9900 */
[----:B---3-5:R-:W-:-:S04]  /*0a50*/  FADD R12, R6, -R29 ;  /* 0x8000001d060c7221 */ /* 0x028fc80000000000 */
[----:B------:R-:W-:Y:S01]  /*0a60*/  FMUL R0, R12, R12 ;  /* 0x0000000c0c007220 */ /* 0x000fe20000400000 */
[----:B----4-:R-:W-:-:S04]  /*0a70*/  FADD R13, R5, -R24 ;  /* 0x80000018050d7221 */ /* 0x010fc80000000000 */
[----:B------:R-:W-:Y:S01]  /*0a80*/  FFMA R0, R13, R13, R0 ;  /* 0x0000000d0d007223 */ /* 0x000fe20000000000 */
[----:B--2---:R-:W-:-:S04]  /*0a90*/  FADD R11, R7, -R2 ;  /* 0x80000002070b7221 */ /* 0x004fc80000000000 */
[----:B------:R-:W-:-:S05]  /*0aa0*/  FFMA R31, R11, R11, R0 ;  /* 0x0000000b0b1f7223 */ /* 0x000fca0000000000 */
[----:B------:R-:W-:-:S04]  /*0ab0*/  FSETP.GT.AND P2, PT, R31, 9.9999999747524270788e-07, PT ;  /* 0x358637bd1f00780b */ /* 0x000fc80003f44000 */
[----:B------:R-:W-:-:S13]  /*0ac0*/  FSETP.GEU.OR P2, PT, R31, R22, !P2 ;  /* 0x000000161f00720b */ /* 0x000fda000574e400 */
[----:B------:R-:W-:Y:S05]  /*0ad0*/  @P2 BRA `(.L_x_39) ;  /* 0x0000000000d02947 */ /* 0x000fea0003800000 */
[----:B------:R-:W-:Y:S01]  /*0ae0*/  IADD3 R0, PT, PT, R31, -0xd000000, RZ ;  /* 0xf30000001f007810 */ /* 0x000fe20007ffe0ff */
[----:B------:R0:W1:Y:S01]  /*0af0*/  MUFU.RSQ R2, R31 ;  /* 0x0000001f00027308 */ /* 0x0000620000001400 */
[----:B------:R-:W-:Y:S02]  /*0b00*/  BSSY.RECONVERGENT B2, `(.L_x_40) ;  /* 0x000000c000027945 */ /* 0x000fe40003800200 */
[----:B------:R-:W-:-:S13]  /*0b10*/  ISETP.GT.U32.AND P2, PT, R0, 0x727fffff, PT ;  /* 0x727fffff0000780c */ /* 0x000fda0003f44070 */
[----:B0-----:R-:W-:Y:S05]  /*0b20*/  @!P2 BRA `(.L_x_41) ;  /* 0x000000000014a947 */ /* 0x001fea0003800000 */
[----:B-1----:R-:W-:Y:S02]  /*0b30*/  MOV R2, R31 ;  /* 0x0000001f00027202 */ /* 0x002fe40000000f00 */
[----:B------:R-:W-:-:S07]  /*0b40*/  MOV R0, 0xb60 ;  /* 0x00000b6000007802 */ /* 0x000fce0000000f00 */
[----:B------:R-:W-:Y:S05]  /*0b50*/  CALL.REL.NOINC `($__internal_2_$__cuda_sm20_sqrt_rn_f32_slowpath) ;  /* 0x0000003c00087944 */ /* 0x000fea0003c00000 */
[----:B------:R-:W-:Y:S01]  /*0b60*/  MOV R25, R28 ;  /* 0x0000001c00197202 */ /* 0x000fe20000000f00 */
[----:B------:R-:W-:Y:S06]  /*0b70*/  BRA `(.L_x_42) ;  /* 0x0000000000107947 */ /* 0x000fec0003800000 */
.L_x_41:
[----:B-1----:R-:W-:Y:S01]  /*0b80*/  FMUL.FTZ R0, R31, R2 ;  /* 0x000000021f007220 */ /* 0x002fe20000410000 */
[----:B------:R-:W-:-:S03]  /*0b90*/  FMUL.FTZ R2, R2, 0.5 ;  /* 0x3f00000002027820 */ /* 0x000fc60000410000 */
[----:B------:R-:W-:-:S04]  /*0ba0*/  FFMA R25, -R0, R0, R31 ;  /* 0x0000000000197223 */ /* 0x000fc8000000011f */
[----:B------:R-:W-:-:S07]  /*0bb0*/  FFMA R25, R25, R2, R0 ;  /* 0x0000000219197223 */ /* 0x000fce0000000000 */
.L_x_42:
[----:B------:R-:W-:Y:S05]  /*0bc0*/  BSYNC.RECONVERGENT B2 ;  /* 0x0000000000027941 */ /* 0x000fea0003800200 */
.L_x_40:
[----:B------:R-:W0:Y:S01]  /*0bd0*/  LDCU UR9, c[0x0][0x418] ;  /* 0x00008300ff0977ac */ /* 0x000e220008000800 */
[----:B------:R-:W-:Y:S01]  /*0be0*/  BSSY.RECONVERGENT B5, `(.L_x_43) ;  /* 0x0000012000057945 */ /* 0x000fe20003800200 */
[----:B0-----:R-:W-:Y:S01]  /*0bf0*/  FADD R31, R31, UR9 ;  /* 0x000000091f1f7e21 */ /* 0x001fe20008000000 */
[----:B------:R-:W0:Y:S03]  /*0c00*/  LDCU UR9, c[0x0][0x410] ;  /* 0x00008200ff0977ac */ /* 0x000e260008000800 */
[----:B------:R-:W1:Y:S01]  /*0c10*/  MUFU.RCP R0, R31 ;  /* 0x0000001f00007308 */ /* 0x000e620000001000 */
[----:B0-----:R-:W-:Y:S01]  /*0c20*/  MOV R24, UR9 ;  /* 0x0000000900187c02 */ /* 0x001fe20008000f00 */
[----:B-1----:R-:W-:-:S06]  /*0c30*/  FFMA R3, -R31, R0, 1 ;  /* 0x3f8000001f037423 */ /* 0x002fcc0000000100 */
[----:B------:R-:W0:Y:S01]  /*0c40*/  FCHK P2, R24, R31 ;  /* 0x0000001f18007302 */ /* 0x000e220000040000 */
[----:B------:R-:W-:-:S04]  /*0c50*/  FFMA R0, R0, R3, R0 ;  /* 0x0000000300007223 */ /* 0x000fc80000000000 */
[----:B------:R-:W-:-:S04]  /*0c60*/  FFMA R3, R0, UR9, RZ ;  /* 0x0000000900037c23 */ /* 0x000fc800080000ff */
[----:B------:R-:W-:-:S04]  /*0c70*/  FFMA R2, -R31, R3, UR9 ;  /* 0x000000091f027e23 */ /* 0x000fc80008000103 */
[----:B------:R-:W-:Y:S01]  /*0c80*/  FFMA R2, R0, R2, R3 ;  /* 0x0000000200027223 */ /* 0x000fe20000000003 */
[----:B0-----:R-:W-:Y:S06]  /*0c90*/  @!P2 BRA `(.L_x_44) ;  /* 0x000000000018a947 */ /* 0x001fec0003800000 */
[----:B------:R-:W0:Y:S01]  /*0ca0*/  LDCU UR9, c[0x0][0x410] ;  /* 0x00008200ff0977ac */ /* 0x000e220008000800 */
[----:B------:R-:W-:Y:S02]  /*0cb0*/  MOV R3, R31 ;  /* 0x0000001f00037202 */ /* 0x000fe40000000f00 */
[----:B------:R-:W-:Y:S02]  /*0cc0*/  MOV R2, 0xcf0 ;  /* 0x00000cf000027802 */ /* 0x000fe40000000f00 */
[----:B0-----:R-:W-:-:S07]  /*0cd0*/  MOV R0, UR9 ;  /* 0x0000000900007c02 */ /* 0x001fce0008000f00 */
[----:B------:R-:W-:Y:S05]  /*0ce0*/  CALL.REL.NOINC `($__internal_3_$__cuda_sm3x_div_rn_noftz_f32_slowpath) ;  /* 0x0000003800fc7944 */ /* 0x000fea0003c00000 */
[----:B------:R-:W-:-:S07]  /*0cf0*/  MOV R2, R0 ;  /* 0x0000000000027202 */ /* 0x000fce0000000f00 */
.L_x_44:
[----:B------:R-:W-:Y:S05]  /*0d00*/  BSYNC.RECONVERGENT B5 ;  /* 0x0000000000057941 */ /* 0x000fea0003800200 */
.L_x_43:
[----:B------:R-:W0:Y:S01]  /*0d10*/  MUFU.RCP R0, R25 ;  /* 0x0000001900007308 */ /* 0x000e220000001000 */
[----:B------:R-:W-:Y:S07]  /*0d20*/  BSSY.RECONVERGENT B5, `(.L_x_45) ;  /* 0x000000c000057945 */ /* 0x000fee0003800200 */
[----:B------:R-:W1:Y:S01]  /*0d30*/  FCHK P2, R2, R25 ;  /* 0x0000001902007302 */ /* 0x000e620000040000 */
[----:B0-----:R-:W-:-:S04]  /*0d40*/  FFMA R3, R0, -R25, 1 ;  /* 0x3f80000000037423 */ /* 0x001fc80000000819 */
[----:B------:R-:W-:-:S04]  /*0d50*/  FFMA R0, R0, R3, R0 ;  /* 0x0000000300007223 */ /* 0x000fc80000000000 */
[----:B------:R-:W-:-:S04]  /*0d60*/  FFMA R3, R0, R2, RZ ;  /* 0x0000000200037223 */ /* 0x000fc800000000ff */
[----:B------:R-:W-:-:S04]  /*0d70*/  FFMA R24, R3, -R25, R2 ;  /* 0x8000001903187223 */ /* 0x000fc80000000002 */
[----:B------:R-:W-:Y:S01]  /*0d80*/  FFMA R0, R0, R24, R3 ;  /* 0x0000001800007223 */ /* 0x000fe20000000003 */
[----:B-1----:R-:W-:Y:S06]  /*0d90*/  @!P2 BRA `(.L_x_46) ;  /* 0x000000000010a947 */ /* 0x002fec0003800000 */
[----:B------:R-:W-:Y:S02]  /*0da0*/  MOV R0, R2 ;  /* 0x0000000200007202 */ /* 0x000fe40000000f00 */
[----:B------:R-:W-:Y:S02]  /*0db0*/  MOV R3, R25 ;  /* 0x0000001900037202 */ /* 0x000fe40000000f00 */
[----:B------:R-:W-:-:S07]  /*0dc0*/  MOV R2, 0xde0 ;  /* 0x00000de000027802 */ /* 0x000fce0000000f00 */
[----:B------:R-:W-:Y:S05]  /*0dd0*/  CALL.REL.NOINC `($__internal_3_$__cuda_sm3x_div_rn_noftz_f32_slowpath) ;  /* 0x0000003800c07944 */ /* 0x000fea0003c00000 */
.L_x_46:
[----:B------:R-:W-:Y:S05]  /*0de0*/  BSYNC.RECONVERGENT B5 ;  /* 0x0000000000057941 */ /* 0x000fea0003800200 */
.L_x_45:
[-C--:B------:R-:W-:Y:S01]  /*0df0*/  FFMA R10, R13, R0.reuse, R10 ;  /* 0x000000000d0a7223 */ /* 0x080fe2000000000a */
[-C--:B------:R-:W-:Y:S01]  /*0e00*/  FFMA R9, R12, R0.reuse, R9 ;  /* 0x000000000c097223 */ /* 0x080fe20000000009 */
[----:B------:R-:W-:-:S07]  /*0e10*/  FFMA R8, R11, R0, R8 ;  /* 0x000000000b087223 */ /* 0x000fce0000000008 */
.L_x_39:
[----:B------:R-:W-:Y:S05]  /*0e20*/  BSYNC.RECONVERGENT B4 ;  /* 0x0000000000047941 */ /* 0x000fea0003800200 */
.L_x_38:
[----:B------:R-:W-:Y:S02]  /*0e30*/  ISETP.NE.AND P2, PT, R14, 0x1, PT ;  /* 0x000000010e00780c */ /* 0x000fe40003f45270 */
[----:B------:R-:W-:-:S11]  /*0e40*/  IADD3 R12, PT, PT, R16, 0x1, RZ ;  /* 0x00000001100c7810 */ /* 0x000fd60007ffe0ff */
[----:B------:R-:W-:Y:S05]  /*0e50*/  @!P2 BRA `(.L_x_37) ;  /* 0x000000080068a947 */ /* 0x000fea0003800000 */
        /* <DEDUP_REMOVED lines=32> */
.L_x_50:
[----:B-1----:R-:W-:Y:S01]  /*1060*/  FMUL.FTZ R0, R31, R2 ;  /* 0x000000021f007220 */ /* 0x002fe20000410000 */
[----:B------:R-:W-:-:S03]  /*1070*/  FMUL.FTZ R2, R2, 0.5 ;  /* 0x3f00000002027820 */ /* 0x000fc60000410000 */
[----:B------:R-:W-:-:S04]  /*1080*/  FFMA R25, -R0, R0, R31 ;  /* 0x0000000000197223 */ /* 0x000fc8000000011f */
[----:B------:R-:W-:-:S07]  /*1090*/  FFMA R25, R25, R2, R0 ;  /* 0x0000000219197223 */ /* 0x000fce0000000000 */
.L_x_51:
[----:B------:R-:W-:Y:S05]  /*10a0*/  BSYNC.RECONVERGENT B2 ;  /* 0x0000000000027941 */ /* 0x000fea0003800200 */
.L_x_49:
        /* <DEDUP_REMOVED lines=19> */
.L_x_53:
[----:B------:R-:W-:Y:S05]  /*11e0*/  BSYNC.RECONVERGENT B5 ;  /* 0x0000000000057941 */ /* 0x000fea0003800200 */
.L_x_52:
        /* <DEDUP_REMOVED lines=13> */
.L_x_55:
[----:B------:R-:W-:Y:S05]  /*12c0*/  BSYNC.RECONVERGENT B5 ;  /* 0x0000000000057941 */ /* 0x000fea0003800200 */
.L_x_54:
[-C--:B------:R-:W-:Y:S01]  /*12d0*/  FFMA R10, R13, R0.reuse, R10 ;  /* 0x000000000d0a7223 */ /* 0x080fe2000000000a */
[-C--:B------:R-:W-:Y:S01]  /*12e0*/  FFMA R9, R12, R0.reuse, R9 ;  /* 0x000000000c097223 */ /* 0x080fe20000000009 */
[----:B------:R-:W-:-:S07]  /*12f0*/  FFMA R8, R11, R0, R8 ;  /* 0x000000000b087223 */ /* 0x000fce0000000008 */
.L_x_48:
[----:B------:R-:W-:Y:S05]  /*1300*/  BSYNC.RECONVERGENT B4 ;  /* 0x0000000000047941 */ /* 0x000fea0003800200 */
.L_x_47:
        /* <DEDUP_REMOVED lines=30> */
[----:B------:R-:W-:Y:S02]  /*14f0*/  MOV R2, R31 ;  /* 0x0000001f00027202 */ /* 0x000fe40000000f00 */
[----:B-1----:R-:W-:-:S07]  /*1500*/  MOV R0, 0x1520 ;  /* 0x0000152000007802 */ /* 0x002fce0000000f00 */
[----:B------:R-:W-:Y:S05]  /*1510*/  CALL.REL.NOINC `($__internal_2_$__cuda_sm20_sqrt_rn_f32_slowpath) ;  /* 0x0000003000987944 */ /* 0x000fea0003c00000 */
[----:B------:R-:W-:Y:S01]  /*1520*/  MOV R14, R28 ;  /* 0x0000001c000e7202 */ /* 0x000fe20000000f00 */
[----:B------:R-:W-:Y:S06]  /*1530*/  BRA `(.L_x_60) ;  /* 0x0000000000107947 */ /* 0x000fec0003800000 */
.L_x_59:
[----:B-1----:R-:W-:Y:S01]  /*1540*/  FMUL.FTZ R14, R31, R0 ;  /* 0x000000001f0e7220 */ /* 0x002fe20000410000 */
[----:B------:R-:W-:-:S03]  /*1550*/  FMUL.FTZ R0, R0, 0.5 ;  /* 0x3f00000000007820 */ /* 0x000fc60000410000 */
[----:B------:R-:W-:-:S04]  /*1560*/  FFMA R3, -R14, R14, R31 ;  /* 0x0000000e0e037223 */ /* 0x000fc8000000011f */
[----:B------:R-:W-:-:S07]  /*1570*/  FFMA R14, R3, R0, R14 ;  /* 0x00000000030e7223 */ /* 0x000fce000000000e */
.L_x_60:
[----:B------:R-:W-:Y:S05]  /*1580*/  BSYNC.RECONVERGENT B2 ;  /* 0x0000000000027941 */ /* 0x000fea0003800200 */
.L_x_58:
        /* <DEDUP_REMOVED lines=19> */
.L_x_62:
[----:B------:R-:W-:Y:S05]  /*16c0*/  BSYNC.RECONVERGENT B5 ;  /* 0x0000000000057941 */ /* 0x000fea0003800200 */
.L_x_61:
        /* <DEDUP_REMOVED lines=13> */
.L_x_64:
[----:B------:R-:W-:Y:S05]  /*17a0*/  BSYNC.RECONVERGENT B5 ;  /* 0x0000000000057941 */ /* 0x000fea0003800200 */
.L_x_63:
[-C--:B------:R-:W-:Y:S01]  /*17b0*/  FFMA R10, R13, R0.reuse, R10 ;  /* 0x000000000d0a7223 */ /* 0x080fe2000000000a */
[-C--:B------:R-:W-:Y:S01]  /*17c0*/  FFMA R9, R12, R0.reuse, R9 ;  /* 0x000000000c097223 */ /* 0x080fe20000000009 */
[----:B------:R-:W-:-:S07]  /*17d0*/  FFMA R8, R11, R0, R8 ;  /* 0x000000000b087223 */ /* 0x000fce0000000008 */
.L_x_57:
[----:B------:R-:W-:Y:S05]  /*17e0*/  BSYNC.RECONVERGENT B4 ;  /* 0x0000000000047941 */ /* 0x000fea0003800200 */
.L_x_56:
[----:B------:R-:W-:-:S07]  /*17f0*/  IADD3 R12, PT, PT, R16, 0x3, RZ ;  /* 0x00000003100c7810 */ /* 0x000fce0007ffe0ff */
.L_x_37:
[----:B------:R-:W-:Y:S05]  /*1800*/  BSYNC.RECONVERGENT B0 ;  /* 0x0000000000007941 */ /* 0x000fea0003800200 */
.L_x_36:
[----:B------:R-:W-:-:S04]  /*1810*/  IADD3 R0, PT, PT, R16, -R15, RZ ;  /* 0x8000000f10007210 */ /* 0x000fc80007ffe0ff */
[----:B------:R-:W-:-:S13]  /*1820*/  ISETP.GT.U32.AND P2, PT, R0, -0x4, PT ;  /* 0xfffffffc0000780c */ /* 0x000fda0003f44070 */
[----:B------:R-:W-:Y:S05]  /*1830*/  @P2 BRA `(.L_x_35) ;  /* 0x0000001000b02947 */ /* 0x000fea0003800000 */
[----:B------:R-:W-:-:S07]  /*1840*/  IADD3 R15, PT, PT, -R15, R12, RZ ;  /* 0x0000000c0f0f7210 */ /* 0x000fce0007ffe1ff */
.L_x_101:
[----:B------:R-:W-:Y:S02]  /*1850*/  MOV R26, UR4 ;  /* 0x00000004001a7c02 */ /* 0x000fe40008000f00 */
[----:B------:R-:W-:-:S03]  /*1860*/  MOV R27, UR5 ;  /* 0x00000005001b7c02 */ /* 0x000fc60008000f00 */
[----:B------:R-:W-:-:S05]  /*1870*/  IMAD.WIDE R26, R12, 0x4, R26 ;  /* 0x000000040c1a7825 */ /* 0x000fca00078e021a */
[----:B------:R-:W2:Y:S01]  /*1880*/  LDG.E.CONSTANT R11, desc[UR10][R26.64+-0x8] ;  /* 0xfffff80a1a0b7981 */ /* 0x000ea2000c1e9900 */
[----:B------:R-:W-:Y:S01]  /*1890*/  IADD3 R15, PT, PT, R15, 0x4, RZ ;  /* 0x000000040f0f7810 */ /* 0x000fe20007ffe0ff */
[----:B------:R-:W-:Y:S03]  /*18a0*/  BSSY.RECONVERGENT B0, `(.L_x_65) ;  /* 0x0000048000007945 */ /* 0x000fe60003800200 */
[----:B------:R-:W-:Y:S02]  /*18b0*/  ISETP.NE.AND P4, PT, R15, RZ, PT ;  /* 0x000000ff0f00720c */ /* 0x000fe40003f85270 */
        /* <DEDUP_REMOVED lines=30> */
.L_x_68:
[----:B-1----:R-:W-:Y:S01]  /*1aa0*/  FMUL.FTZ R16, R31, R0 ;  /* 0x000000001f107220 */ /* 0x002fe20000410000 */
[----:B------:R-:W-:-:S03]  /*1ab0*/  FMUL.FTZ R0, R0, 0.5 ;  /* 0x3f00000000007820 */ /* 0x000fc60000410000 */
[----:B------:R-:W-:-:S04]  /*1ac0*/  FFMA R3, -R16, R16, R31 ;  /* 0x0000001010037223 */ /* 0x000fc8000000011f */
[----:B------:R-:W-:-:S07]  /*1ad0*/  FFMA R16, R3, R0, R16 ;  /* 0x0000000003107223 */ /* 0x000fce0000000010 */
.L_x_69:
[----:B------:R-:W-:Y:S05]  /*1ae0*/  BSYNC.RECONVERGENT B2 ;  /* 0x0000000000027941 */ /* 0x000fea0003800200 */
.L_x_67:
[----:B------:R-:W-:Y:S01]  /*1af0*/  FADD R31, R31, UR13 ;  /* 0x0000000d1f1f7e21 */ /* 0x000fe20008000000 */
[----:B------:R-:W-:Y:S01]  /*1b00*/  MOV R24, UR14 ;  /* 0x0000000e00187c02 */ /* 0x000fe20008000f00 */
[----:B------:R-:W-:Y:S02]  /*1b10*/  BSSY.RECONVERGENT B4, `(.L_x_70) ;  /* 0x000000f000047945 */ /* 0x000fe40003800200 */
[----:B------:R-:W0:Y:S08]  /*1b20*/  MUFU.RCP R0, R31 ;  /* 0x0000001f00007308 */ /* 0x000e300000001000 */
[----:B------:R-:W1:Y:S01]  /*1b30*/  FCHK P2, R24, R31 ;  /* 0x0000001f18007302 */ /* 0x000e620000040000 */
[----:B0-----:R-:W-:-:S04]  /*1b40*/  FFMA R3, -R31, R0, 1 ;  /* 0x3f8000001f037423 */ /* 0x001fc80000000100 */
[----:B------:R-:W-:-:S04]  /*1b50*/  FFMA R0, R0, R3, R0 ;  /* 0x0000000300007223 */ /* 0x000fc80000000000 */
[----:B------:R-:W-:-:S04]  /*1b60*/  FFMA R3, R0, UR14, RZ ;  /* 0x0000000e00037c23 */ /* 0x000fc800080000ff */
[----:B------:R-:W-:-:S04]  /*1b70*/  FFMA R2, -R31, R3, UR14 ;  /* 0x0000000e1f027e23 */ /* 0x000fc80008000103 */
[----:B------:R-:W-:Y:S01]  /*1b80*/  FFMA R3, R0, R2, R3 ;  /* 0x0000000200037223 */ /* 0x000fe20000000003 */
[----:B-1----:R-:W-:Y:S06]  /*1b90*/  @!P2 BRA `(.L_x_71) ;  /* 0x000000000018a947 */ /* 0x002fec0003800000 */
[----:B------:R-:W0:Y:S01]  /*1ba0*/  LDCU UR9, c[0x0][0x410] ;  /* 0x00008200ff0977ac */ /* 0x000e220008000800 */
[----:B------:R-:W-:Y:S02]  /*1bb0*/  MOV R3, R31 ;  /* 0x0000001f00037202 */ /* 0x000fe40000000f00 */
[----:B------:R-:W-:Y:S02]  /*1bc0*/  MOV R2, 0x1bf0 ;  /* 0x00001bf000027802 */ /* 0x000fe40000000f00 */
[----:B0-----:R-:W-:-:S07]  /*1bd0*/  MOV R0, UR9 ;  /* 0x0000000900007c02 */ /* 0x001fce0008000f00 */
[----:B------:R-:W-:Y:S05]  /*1be0*/  CALL.REL.NOINC `($__internal_3_$__cuda_sm3x_div_rn_noftz_f32_slowpath) ;  /* 0x0000002c003c7944 */ /* 0x000fea0003c00000 */
[----:B------:R-:W-:-:S07]  /*1bf0*/  MOV R3, R0 ;  /* 0x0000000000037202 */ /* 0x000fce0000000f00 */
.L_x_71:
[----:B------:R-:W-:Y:S05]  /*1c00*/  BSYNC.RECONVERGENT B4 ;  /* 0x0000000000047941 */ /* 0x000fea0003800200 */
.L_x_70:
        /* <DEDUP_REMOVED lines=13> */
.L_x_73:
[----:B------:R-:W-:Y:S05]  /*1ce0*/  BSYNC.RECONVERGENT B4 ;  /* 0x0000000000047941 */ /* 0x000fea0003800200 */
.L_x_72:
[-C--:B------:R-:W-:Y:S01]  /*1cf0*/  FFMA R10, R13, R0.reuse, R10 ;  /* 0x000000000d0a7223 */ /* 0x080fe2000000000a */
[-C--:B------:R-:W-:Y:S01]  /*1d00*/  FFMA R9, R14, R0.reuse, R9 ;  /* 0x000000000e097223 */ /* 0x080fe20000000009 */
[----:B------:R-:W-:-:S07]  /*1d10*/  FFMA R8, R11, R0, R8 ;  /* 0x000000000b087223 */ /* 0x000fce0000000008 */
.L_x_66:
[----:B------:R-:W-:Y:S05]  /*1d20*/  BSYNC.RECONVERGENT B0 ;  /* 0x0000000000007941 */ /* 0x000fea0003800200 */
.L_x_65:
        /* <DEDUP_REMOVED lines=32> */
.L_x_77:
[----:B-1----:R-:W-:Y:S01]  /*1f30*/  FMUL.FTZ R16, R31, R0 ;  /* 0x000000001f107220 */ /* 0x002fe20000410000 */
[----:B------:R-:W-:-:S03]  /*1f40*/  FMUL.FTZ R0, R0, 0.5 ;  /* 0x3f00000000007820 */ /* 0x000fc60000410000 */
[----:B------:R-:W-:-:S04]  /*1f50*/  FFMA R3, -R16, R16, R31 ;  /* 0x0000001010037223 */ /* 0x000fc8000000011f */
[----:B------:R-:W-:-:S07]  /*1f60*/  FFMA R16, R3, R0, R16 ;  /* 0x0000000003107223 */ /* 0x000fce0000000010 */
.L_x_78:
[----:B------:R-:W-:Y:S05]  /*1f70*/  BSYNC.RECONVERGENT B2 ;  /* 0x0000000000027941 */ /* 0x000fea0003800200 */
.L_x_76:
        /* <DEDUP_REMOVED lines=17> */
.L_x_80:
[----:B------:R-:W-:Y:S05]  /*2090*/  BSYNC.RECONVERGENT B4 ;  /* 0x0000000000047941 */ /* 0x000fea0003800200 */
.L_x_79:
        /* <DEDUP_REMOVED lines=13> */
.L_x_82:
[----:B------:R-:W-:Y:S05]  /*2170*/  BSYNC.RECONVERGENT B4 ;  /* 0x0000000000047941 */ /* 0x000fea0003800200 */
.L_x_81:
[-C--:B------:R-:W-:Y:S01]  /*2180*/  FFMA R10, R13, R0.reuse, R10 ;  /* 0x000000000d0a7223 */ /* 0x080fe2000000000a */
[-C--:B------:R-:W-:Y:S01]  /*2190*/  FFMA R9, R14, R0.reuse, R9 ;  /* 0x000000000e097223 */ /* 0x080fe20000000009 */
[----:B------:R-:W-:-:S07]  /*21a0*/  FFMA R8, R11, R0, R8 ;  /* 0x000000000b087223 */ /* 0x000fce0000000008 */
.L_x_75:
[----:B------:R-:W-:Y:S05]  /*21b0*/  BSYNC.RECONVERGENT B0 ;  /* 0x0000000000007941 */ /* 0x000fea0003800200 */
.L_x_74:
        /* <DEDUP_REMOVED lines=32> */
.L_x_86:
[----:B-1----:R-:W-:Y:S01]  /*23c0*/  FMUL.FTZ R16, R31, R0 ;  /* 0x000000001f107220 */ /* 0x002fe20000410000 */
[----:B------:R-:W-:-:S03]  /*23d0*/  FMUL.FTZ R0, R0, 0.5 ;  /* 0x3f00000000007820 */ /* 0x000fc60000410000 */
[----:B------:R-:W-:-:S04]  /*23e0*/  FFMA R3, -R16, R16, R31 ;  /* 0x0000001010037223 */ /* 0x000fc8000000011f */
[----:B------:R-:W-:-:S07]  /*23f0*/  FFMA R16, R3, R0, R16 ;  /* 0x0000000003107223 */ /* 0x000fce0000000010 */
.L_x_87:
[----:B------:R-:W-:Y:S05]  /*2400*/  BSYNC.RECONVERGENT B2 ;  /* 0x0000000000027941 */ /* 0x000fea0003800200 */
.L_x_85:
        /* <DEDUP_REMOVED lines=17> */
.L_x_89:
[----:B------:R-:W-:Y:S05]  /*2520*/  BSYNC.RECONVERGENT B4 ;  /* 0x0000000000047941 */ /* 0x000fea0003800200 */
.L_x_88:
        /* <DEDUP_REMOVED lines=13> */
.L_x_91:
[----:B------:R-:W-:Y:S05]  /*2600*/  BSYNC.RECONVERGENT B4 ;  /* 0x0000000000047941 */ /* 0x000fea0003800200 */
.L_x_90:
[-C--:B------:R-:W-:Y:S01]  /*2610*/  FFMA R10, R13, R0.reuse, R10 ;  /* 0x000000000d0a7223 */ /* 0x080fe2000000000a */
[-C--:B------:R-:W-:Y:S01]  /*2620*/  FFMA R9, R14, R0.reuse, R9 ;  /* 0x000000000e097223 */ /* 0x080fe20000000009 */
[----:B------:R-:W-:-:S07]  /*2630*/  FFMA R8, R11, R0, R8 ;  /* 0x000000000b087223 */ /* 0x000fce0000000008 */
.L_x_84:
[----:B------:R-:W-:Y:S05]  /*2640*/  BSYNC.RECONVERGENT B0 ;  /* 0x0000000000007941 */ /* 0x000fea0003800200 */
.L_x_83:
        /* <DEDUP_REMOVED lines=32> */
.L_x_95:
[----:B-1----:R-:W-:Y:S01]  /*2850*/  FMUL.FTZ R16, R31, R0 ;  /* 0x000000001f107220 */ /* 0x002fe20000410000 */
[----:B------:R-:W-:-:S03]  /*2860*/  FMUL.FTZ R0, R0, 0.5 ;  /* 0x3f00000000007820 */ /* 0x000fc60000410000 */
[----:B------:R-:W-:-:S04]  /*2870*/  FFMA R3, -R16, R16, R31 ;  /* 0x0000001010037223 */ /* 0x000fc8000000011f */
[----:B------:R-:W-:-:S07]  /*2880*/  FFMA R16, R3, R0, R16 ;  /* 0x0000000003107223 */ /* 0x000fce0000000010 */
.L_x_96:
[----:B------:R-:W-:Y:S05]  /*2890*/  BSYNC.RECONVERGENT B2 ;  /* 0x0000000000027941 */ /* 0x000fea0003800200 */
.L_x_94:
        /* <DEDUP_REMOVED lines=17> */
.L_x_98:
[----:B------:R-:W-:Y:S05]  /*29b0*/  BSYNC.RECONVERGENT B4 ;  /* 0x0000000000047941 */ /* 0x000fea0003800200 */
.L_x_97:
        /* <DEDUP_REMOVED lines=13> */
.L_x_100:
[----:B------:R-:W-:Y:S05]  /*2a90*/  BSYNC.RECONVERGENT B4 ;  /* 0x0000000000047941 */ /* 0x000fea0003800200 */
.L_x_99:
[-C--:B------:R-:W-:Y:S01]  /*2aa0*/  FFMA R10, R13, R0.reuse, R10 ;  /* 0x000000000d0a7223 */ /* 0x080fe2000000000a */
[-C--:B------:R-:W-:Y:S01]  /*2ab0*/  FFMA R9, R14, R0.reuse, R9 ;  /* 0x000000000e097223 */ /* 0x080fe20000000009 */
[----:B------:R-:W-:-:S07]  /*2ac0*/  FFMA R8, R11, R0, R8 ;  /* 0x000000000b087223 */ /* 0x000fce0000000008 */
.L_x_93:
[----:B------:R-:W-:Y:S05]  /*2ad0*/  BSYNC.RECONVERGENT B0 ;  /* 0x0000000000007941 */ /* 0x000fea0003800200 */
.L_x_92:
[----:B------:R-:W-:Y:S01]  /*2ae0*/  IADD3 R12, PT, PT, R12, 0x4, RZ ;  /* 0x000000040c0c7810 */ /* 0x000fe20007ffe0ff */
[----:B------:R-:W-:Y:S06]  /*2af0*/  @P4 BRA `(.L_x_101) ;  /* 0xffffffec00544947 */ /* 0x000fec000383ffff */
.L_x_35:
[----:B------:R-:W-:Y:S05]  /*2b00*/  BSYNC.RECONVERGENT B1 ;  /* 0x0000000000017941 */ /* 0x000fea0003800200 */
.L_x_34:
[----:B------:R-:W-:Y:S05]  /*2b10*/  BRA.U UP2, `(.L_x_102) ;  /* 0xffffffdd022c7547 */ /* 0x000fea000b83ffff */
[----:B------:R-:W-:Y:S05]  /*2b20*/  BRA.U UP1, `(.L_x_103) ;  /* 0xffffffdd01087547 */ /* 0x000fea000b83ffff */
[----:B------:R-:W-:Y:S05]  /*2b30*/  BRA.U UP0, `(.L_x_104) ;  /* 0xffffffd900e87547 */ /* 0x000fea000b83ffff */
.L_x_33:
[----:B------:R-:W0:Y:S02]  /*2b40*/  LDCU UR4, c[0x0][0x42c] ;  /* 0x00008580ff0477ac */ /* 0x000e240008000800 */
[----:B0-----:R-:W-:-:S09]  /*2b50*/  ULOP3.LUT UP0, URZ, UR4, 0x2, URZ, 0xc0, !UPT ;  /* 0x0000000204ff7892 */ /* 0x001fd2000f80c0ff */
[----:B------:R-:W-:Y:S05]  /*2b60*/  BRA.U !UP0, `(.L_x_105) ;  /* 0x0000001908c47547 */ /* 0x000fea000b800000 */
[----:B------:R-:W0:Y:S01]  /*2b70*/  LDC.64 R2, c[0x0][0x3e0] ;  /* 0x0000f800ff027b82 */ /* 0x000e220000000a00 */
[----:B------:R-:W1:Y:S01]  /*2b80*/  LDCU.64 UR4, c[0x0][0x408] ;  /* 0x00008100ff0477ac */ /* 0x000e620008000a00 */
[----:B0-----:R-:W-:-:S05]  /*2b90*/  IMAD.WIDE R2, R4, 0x4, R2 ;  /* 0x0000000404027825 */ /* 0x001fca00078e0202 */
[----:B------:R-:W2:Y:S04]  /*2ba0*/  LDG.E.CONSTANT R11, desc[UR10][R2.64] ;  /* 0x0000000a020b7981 */ /* 0x000ea8000c1e9900 */
[----:B------:R-:W2:Y:S01]  /*2bb0*/  LDG.E.CONSTANT R12, desc[UR10][R2.64+0x4] ;  /* 0x0000040a020c7981 */ /* 0x000ea2000c1e9900 */
[----:B------:R-:W-:Y:S01]  /*2bc0*/  BSSY.RECONVERGENT B1, `(.L_x_105) ;  /* 0x00001ab000017945 */ /* 0x000fe20003800200 */
[----:B--2---:R-:W-:-:S13]  /*2bd0*/  ISETP.GE.AND P0, PT, R11, R12, PT ;  /* 0x0000000c0b00720c */ /* 0x004fda0003f06270 */
[----:B-1----:R-:W-:Y:S05]  /*2be0*/  @P0 BRA `(.L_x_106) ;  /* 0x0000001800a00947 */ /* 0x002fea0003800000 */
[CC--:B------:R-:W-:Y:S01]  /*2bf0*/  IADD3 R0, PT, PT, -R12.reuse, R11.reuse, RZ ;  /* 0x0000000b0c007210 */ /* 0x0c0fe20007ffe1ff */
[----:B------:R-:W-:Y:S01]  /*2c00*/  BSSY.RECONVERGENT B0, `(.L_x_107) ;  /* 0x00000ef000007945 */ /* 0x000fe20003800200 */
[----:B------:R-:W-:Y:S02]  /*2c10*/  IADD3 R12, PT, PT, R12, -R11, RZ ;  /* 0x8000000b0c0c7210 */ /* 0x000fe40007ffe0ff */
[----:B------:R-:W-:Y:S02]  /*2c20*/  ISETP.GT.U32.AND P0, PT, R0, -0x4, PT ;  /* 0xfffffffc0000780c */ /* 0x000fe40003f04070 */
[----:B------:R-:W-:-:S11]  /*2c30*/  LOP3.LUT R13, R12, 0x3, RZ, 0xc0, !PT ;  /* 0x000000030c0d7812 */ /* 0x000fd600078ec0ff */
[----:B------:R-:W-:Y:S05]  /*2c40*/  @P0 BRA `(.L_x_108) ;  /* 0x0000000c00a80947 */ /* 0x000fea0003800000 */
[----:B------:R-:W0:Y:S01]  /*2c50*/  LDC.64 R16, c[0x0][0x3e8] ;  /* 0x0000fa00ff107b82 */ /* 0x000e220000000a00 */
[----:B------:R-:W-:-:S04]  /*2c60*/  LOP3.LUT R22, R12, 0xfffffffc, RZ, 0xc0, !PT ;  /* 0xfffffffc0c167812 */ /* 0x000fc800078ec0ff */
[----:B------:R-:W-:-:S03]  /*2c70*/  IADD3 R22, PT, PT, -R22, RZ, RZ ;  /* 0x000000ff16167210 */ /* 0x000fc60007ffe1ff */
[----:B------:R-:W1:Y:S01]  /*2c80*/  LDC.64 R14, c[0x0][0x3f0] ;  /* 0x0000fc00ff0e7b82 */ /* 0x000e620000000a00 */
[----:B0-----:R-:W-:-:S04]  /*2c90*/  IADD3 R16, P0, PT, R16, 0x8, RZ ;  /* 0x0000000810107810 */ /* 0x001fc80007f1e0ff */
[----:B------:R-:W-:Y:S02]  /*2ca0*/  IADD3.X R17, PT, PT, RZ, R17, RZ, P0, !PT ;  /* 0x00000011ff117210 */ /* 0x000fe400007fe4ff */
[----:B-1----:R-:W-:-:S04]  /*2cb0*/  IADD3 R14, P1, PT, R14, 0x8, RZ ;  /* 0x000000080e0e7810 */ /* 0x002fc80007f3e0ff */
[----:B------:R-:W-:-:S09]  /*2cc0*/  IADD3.X R15, PT, PT, RZ, R15, RZ, P1, !PT ;  /* 0x0000000fff0f7210 */ /* 0x000fd20000ffe4ff */
.L_x_137:
[----:B------:R-:W-:Y:S01]  /*2cd0*/  IMAD.WIDE R18, R11, 0x4, R16 ;  /* 0x000000040b127825 */ /* 0x000fe200078e0210 */
[----:B------:R-:W0:Y:S04]  /*2ce0*/  LDC.64 R28, c[0x0][0x388] ;  /* 0x0000e200ff1c7b82 */ /* 0x000e280000000a00 */
[----:B------:R-:W0:Y:S04]  /*2cf0*/  LDG.E.CONSTANT R23, desc[UR10][R18.64+-0x8] ;  /* 0xfffff80a12177981 */ /* 0x000e28000c1e9900 */
[----:B------:R-:W1:Y:S08]  /*2d00*/  LDC.64 R20, c[0x0][0x380] ;  /* 0x0000e000ff147b82 */ /* 0x000e700000000a00 */
[----:B------:R-:W2:Y:S01]  /*2d10*/  LDC.64 R2, c[0x0][0x390] ;  /* 0x0000e400ff027b82 */ /* 0x000ea20000000a00 */
[----:B0-----:R-:W-:-:S04]  /*2d20*/  IMAD.WIDE R28, R23, 0x4, R28 ;  /* 0x00000004171c7825 */ /* 0x001fc800078e021c */
[C---:B-1----:R-:W-:Y:S02]  /*2d30*/  IMAD.WIDE R20, R23.reuse, 0x4, R20 ;  /* 0x0000000417147825 */ /* 0x042fe400078e0214 */
[----:B------:R-:W3:Y:S02]  /*2d40*/  LDG.E.CONSTANT R29, desc[UR10][R28.64] ;  /* 0x0000000a1c1d7981 */ /* 0x000ee4000c1e9900 */
[----:B--2---:R-:W-:Y:S02]  /*2d50*/  IMAD.WIDE R2, R23, 0x4, R2 ;  /* 0x0000000417027825 */ /* 0x004fe400078e0202 */
[----:B------:R-:W2:Y:S04]  /*2d60*/  LDG.E.CONSTANT R20, desc[UR10][R20.64] ;  /* 0x0000000a14147981 */ /* 0x000ea8000c1e9900 */
[----:B------:R-:W4:Y:S01]  /*2d70*/  LDG.E.CONSTANT R2, desc[UR10][R2.64] ;  /* 0x0000000a02027981 */ /* 0x000f22000c1e9900 */
[----:B------:R-:W-:Y:S01]  /*2d80*/  IADD3 R22, PT, PT, R22, 0x4, RZ ;  /* 0x0000000416167810 */ /* 0x000fe20007ffe0ff */
[----:B------:R-:W-:Y:S03]  /*2d90*/  BSSY.RECONVERGENT B2, `(.L_x_109) ;  /* 0x0000016000027945 */ /* 0x000fe60003800200 */
[----:B------:R-:W-:Y:S01]  /*2da0*/  ISETP.NE.AND P0, PT, R22, RZ, PT ;  /* 0x000000ff1600720c */ /* 0x000fe20003f05270 */
[----:B---3-5:R-:W-:Y:S01]  /*2db0*/  FADD R26, -R6, R29 ;  /* 0x0000001d061a7221 */ /* 0x028fe20000000100 */
[----:B--2---:R-:W-:-:S03]  /*2dc0*/  FADD R27, -R5, R20 ;  /* 0x00000014051b7221 */ /* 0x004fc60000000100 */
[----:B------:R-:W-:Y:S01]  /*2dd0*/  FMUL R0, R26, R26 ;  /* 0x0000001a1a007220 */ /* 0x000fe20000400000 */
[----:B------:R-:W-:-:S04]  /*2de0*/  IMAD.WIDE R20, R11, 0x4, R14 ;  /* 0x000000040b147825 */ /* 0x000fc800078e020e */
[----:B----4-:R-:W-:Y:S01]  /*2df0*/  FADD R25, -R7, R2 ;  /* 0x0000000207197221 */ /* 0x010fe20000000100 */
[----:B------:R-:W-:-:S04]  /*2e00*/  FFMA R0, R27, R27, R0 ;  /* 0x0000001b1b007223 */ /* 0x000fc80000000000 */
[----:B------:R-:W-:-:S04]  /*2e10*/  FFMA R24, R25, R25, R0 ;  /* 0x0000001919187223 */ /* 0x000fc80000000000 */
[----:B------:R0:W1:Y:S01]  /*2e20*/  MUFU.RSQ R23, R24 ;  /* 0x0000001800177308 */ /* 0x0000620000001400 */
[----:B------:R-:W-:-:S04]  /*2e30*/  IADD3 R0, PT, PT, R24, -0xd000000, RZ ;  /* 0xf300000018007810 */ /* 0x000fc80007ffe0ff */
[----:B------:R-:W-:-:S13]  /*2e40*/  ISETP.GT.U32.AND P1, PT, R0, 0x727fffff, PT ;  /* 0x727fffff0000780c */ /* 0x000fda0003f24070 */
[----:B01----:R-:W-:Y:S05]  /*2e50*/  @!P1 BRA `(.L_x_110) ;  /* 0x0000000000149947 */ /* 0x003fea0003800000 */
[----:B------:R-:W-:Y:S02]  /*2e60*/  MOV R2, R24 ;  /* 0x0000001800027202 */ /* 0x000fe40000000f00 */
[----:B------:R-:W-:-:S07]  /*2e70*/  MOV R0, 0x2e90 ;  /* 0x00002e9000007802 */ /* 0x000fce0000000f00 */
[----:B------:R-:W-:Y:S05]  /*2e80*/  CALL.REL.NOINC `($__internal_2_$__cuda_sm20_sqrt_rn_f32_slowpath) ;  /* 0x00000018003c7944 */ /* 0x000fea0003c00000 */
[----:B------:R-:W-:Y:S01]  /*2e90*/  MOV R3, R28 ;  /* 0x0000001c00037202 */ /* 0x000fe20000000f00 */
[----:B------:R-:W-:Y:S06]  /*2ea0*/  BRA `(.L_x_111) ;  /* 0x0000000000107947 */ /* 0x000fec0003800000 */
.L_x_110:
[----:B------:R-:W-:Y:S01]  /*2eb0*/  FMUL.FTZ R3, R24, R23 ;  /* 0x0000001718037220 */ /* 0x000fe20000410000 */
[----:B------:R-:W-:-:S03]  /*2ec0*/  FMUL.FTZ R2, R23, 0.5 ;  /* 0x3f00000017027820 */ /* 0x000fc60000410000 */
[----:B------:R-:W-:-:S04]  /*2ed0*/  FFMA R0, -R3, R3, R24 ;  /* 0x0000000303007223 */ /* 0x000fc80000000118 */
[----:B------:R-:W-:-:S07]  /*2ee0*/  FFMA R3, R0, R2, R3 ;  /* 0x0000000200037223 */ /* 0x000fce0000000003 */
.L_x_111:
[----:B------:R-:W-:Y:S05]  /*2ef0*/  BSYNC.RECONVERGENT B2 ;  /* 0x0000000000027941 */ /* 0x000fea0003800200 */
.L_x_109:
[----:B------:R-:W-:Y:S01]  /*2f00*/  FSETP.GT.AND P1, PT, R3, 9.9999999747524270788e-07, PT ;  /* 0x358637bd0300780b */ /* 0x000fe20003f24000 */
[----:B------:R-:W-:-:S12]  /*2f10*/  BSSY.RECONVERGENT B4, `(.L_x_112) ;  /* 0x0000016000047945 */ /* 0x000fd80003800200 */
[----:B------:R-:W-:Y:S05]  /*2f20*/  @!P1 BRA `(.L_x_113) ;  /* 0x0000000000509947 */ /* 0x000fea0003800000 */
[----:B------:R-:W2:Y:S01]  /*2f30*/  LDG.E.CONSTANT R23, desc[UR10][R20.64+-0x8] ;  /* 0xfffff80a14177981 */ /* 0x000ea2000c1e9900 */
[----:B------:R-:W0:Y:S01]  /*2f40*/  MUFU.RCP R2, R3 ;  /* 0x0000000300027308 */ /* 0x000e220000001000 */
[----:B------:R-:W-:Y:S01]  /*2f50*/  FADD R0, R3, -UR5 ;  /* 0x8000000503007e21 */ /* 0x000fe20008000000 */
[----:B------:R-:W-:Y:S03]  /*2f60*/  BSSY.RECONVERGENT B5, `(.L_x_114) ;  /* 0x000000d000057945 */ /* 0x000fe60003800200 */
[----:B------:R-:W-:Y:S01]  /*2f70*/  FMUL R0, R0, UR4 ;  /* 0x0000000400007c20 */ /* 0x000fe20008400000 */
[----:B0-----:R-:W-:-:S04]  /*2f80*/  FFMA R29, R2, -R3, 1 ;  /* 0x3f800000021d7423 */ /* 0x001fc80000000803 */
[----:B------:R-:W-:Y:S01]  /*2f90*/  FFMA R29, R2, R29, R2 ;  /* 0x0000001d021d7223 */ /* 0x000fe20000000002 */
[----:B--2---:R-:W-:-:S04]  /*2fa0*/  FMUL R0, R0, R23 ;  /* 0x0000001700007220 */ /* 0x004fc80000400000 */
[----:B------:R-:W0:Y:S01]  /*2fb0*/  FCHK P1, R0, R3 ;  /* 0x0000000300007302 */ /* 0x000e220000020000 */
[----:B------:R-:W-:-:S04]  /*2fc0*/  FFMA R2, R0, R29, RZ ;  /* 0x0000001d00027223 */ /* 0x000fc800000000ff */
[----:B------:R-:W-:-:S04]  /*2fd0*/  FFMA R23, R2, -R3, R0 ;  /* 0x8000000302177223 */ /* 0x000fc80000000000 */
[----:B------:R-:W-:Y:S01]  /*2fe0*/  FFMA R2, R29, R23, R2 ;  /* 0x000000171d027223 */ /* 0x000fe20000000002 */
[----:B0-----:R-:W-:Y:S06]  /*2ff0*/  @!P1 BRA `(.L_x_115) ;  /* 0x00000000000c9947 */ /* 0x001fec0003800000 */
[----:B------:R-:W-:-:S07]  /*3000*/  MOV R2, 0x3020 ;  /* 0x0000302000027802 */ /* 0x000fce0000000f00 */
[----:B------:R-:W-:Y:S05]  /*3010*/  CALL.REL.NOINC `($__internal_3_$__cuda_sm3x_div_rn_noftz_f32_slowpath) ;  /* 0x0000001800307944 */ /* 0x000fea0003c00000 */
[----:B------:R-:W-:-:S07]  /*3020*/  MOV R2, R0 ;  /* 0x0000000000027202 */ /* 0x000fce0000000f00 */
.L_x_115:
[----:B------:R-:W-:Y:S05]  /*3030*/  BSYNC.RECONVERGENT B5 ;  /* 0x0000000000057941 */ /* 0x000fea0003800200 */
.L_x_114:
[-C--:B------:R-:W-:Y:S01]  /*3040*/  FFMA R10, R27, R2.reuse, R10 ;  /* 0x000000021b0a7223 */ /* 0x080fe2000000000a */
[-C--:B------:R-:W-:Y:S01]  /*3050*/  FFMA R9, R26, R2.reuse, R9 ;  /* 0x000000021a097223 */ /* 0x080fe20000000009 */
[----:B------:R-:W-:-:S07]  /*3060*/  FFMA R8, R25, R2, R8 ;  /* 0x0000000219087223 */ /* 0x000fce0000000008 */
.L_x_113:
[----:B------:R-:W-:Y:S05]  /*3070*/  BSYNC.RECONVERGENT B4 ;  /* 0x0000000000047941 */ /* 0x000fea0003800200 */
.L_x_112:
[----:B------:R-:W2:Y:S01]  /*3080*/  LDG.E.CONSTANT R23, desc[UR10][R18.64+-0x4] ;  /* 0xfffffc0a12177981 */ /* 0x000ea2000c1e9900 */
[----:B------:R-:W2:Y:S08]  /*3090*/  LDC.64 R28, c[0x0][0x388] ;  /* 0x0000e200ff1c7b82 */ /* 0x000eb00000000a00 */
[----:B------:R-:W0:Y:S08]  /*30a0*/  LDC.64 R24, c[0x0][0x380] ;  /* 0x0000e000ff187b82 */ /* 0x000e300000000a00 */
[----:B------:R-:W1:Y:S01]  /*30b0*/  LDC.64 R2, c[0x0][0x390] ;  /* 0x0000e400ff027b82 */ /* 0x000e620000000a00 */
[----:B--2---:R-:W-:-:S04]  /*30c0*/  IMAD.WIDE R28, R23, 0x4, R28 ;  /* 0x00000004171c7825 */ /* 0x004fc800078e021c */
[C---:B0-----:R-:W-:Y:S02]  /*30d0*/  IMAD.WIDE R30, R23.reuse, 0x4, R24 ;  /* 0x00000004171e7825 */ /* 0x041fe400078e0218 */
[----:B------:R-:W2:Y:S02]  /*30e0*/  LDG.E.CONSTANT R29, desc[UR10][R28.64] ;  /* 0x0000000a1c1d7981 */ /* 0x000ea4000c1e9900 */
[----:B-1----:R-:W-:Y:S02]  /*30f0*/  IMAD.WIDE R2, R23, 0x4, R2 ;  /* 0x0000000417027825 */ /* 0x002fe400078e0202 */
[----:B------:R-:W3:Y:S04]  /*3100*/  LDG.E.CONSTANT R30, desc[UR10][R30.64] ;  /* 0x0000000a1e1e7981 */ /* 0x000ee8000c1e9900 */
[----:B------:R-:W4:Y:S01]  /*3110*/  LDG.E.CONSTANT R2, desc[UR10][R2.64] ;  /* 0x0000000a02027981 */ /* 0x000f22000c1e9900 */
[----:B------:R-:W-:Y:S01]  /*3120*/  BSSY.RECONVERGENT B2, `(.L_x_116) ;  /* 0x0000014000027945 */ /* 0x000fe20003800200 */
[----:B--2---:R-:W-:Y:S01]  /*3130*/  FADD R26, -R6, R29 ;  /* 0x0000001d061a7221 */ /* 0x004fe20000000100 */
[----:B---3--:R-:W-:-:S03]  /*3140*/  FADD R27, -R5, R30 ;  /* 0x0000001e051b7221 */ /* 0x008fc60000000100 */
[----:B------:R-:W-:Y:S01]  /*3150*/  FMUL R0, R26, R26 ;  /* 0x0000001a1a007220 */ /* 0x000fe20000400000 */
[----:B----4-:R-:W-:-:S03]  /*3160*/  FADD R25, -R7, R2 ;  /* 0x0000000207197221 */ /* 0x010fc60000000100 */
        /* <DEDUP_REMOVED lines=11> */
.L_x_117:
[----:B------:R-:W-:Y:S01]  /*3220*/  FMUL.FTZ R3, R24, R23 ;  /* 0x0000001718037220 */ /* 0x000fe20000410000 */
[----:B------:R-:W-:-:S03]  /*3230*/  FMUL.FTZ R2, R23, 0.5 ;  /* 0x3f00000017027820 */ /* 0x000fc60000410000 */
[----:B------:R-:W-:-:S04]  /*3240*/  FFMA R0, -R3, R3, R24 ;  /* 0x0000000303007223 */ /* 0x000fc80000000118 */
[----:B------:R-:W-:-:S07]  /*3250*/  FFMA R3, R0, R2, R3 ;  /* 0x0000000200037223 */ /* 0x000fce0000000003 */
.L_x_118:
[----:B------:R-:W-:Y:S05]  /*3260*/  BSYNC.RECONVERGENT B2 ;  /* 0x0000000000027941 */ /* 0x000fea0003800200 */
.L_x_116:
        /* <DEDUP_REMOVED lines=19> */
.L_x_122:
[----:B------:R-:W-:Y:S05]  /*33a0*/  BSYNC.RECONVERGENT B5 ;  /* 0x0000000000057941 */ /* 0x000fea0003800200 */
.L_x_121:
[-C--:B------:R-:W-:Y:S01]  /*33b0*/  FFMA R10, R27, R2.reuse, R10 ;  /* 0x000000021b0a7223 */ /* 0x080fe2000000000a */
[-C--:B------:R-:W-:Y:S01]  /*33c0*/  FFMA R9, R26, R2.reuse, R9 ;  /* 0x000000021a097223 */ /* 0x080fe20000000009 */
[----:B------:R-:W-:-:S07]  /*33d0*/  FFMA R8, R25, R2, R8 ;  /* 0x0000000219087223 */ /* 0x000fce0000000008 */
.L_x_120:
[----:B------:R-:W-:Y:S05]  /*33e0*/  BSYNC.RECONVERGENT B4 ;  /* 0x0000000000047941 */ /* 0x000fea0003800200 */
.L_x_119:
        /* <DEDUP_REMOVED lines=26> */
.L_x_124:
[----:B------:R-:W-:Y:S01]  /*3590*/  FMUL.FTZ R3, R24, R23 ;  /* 0x0000001718037220 */ /* 0x000fe20000410000 */
[----:B------:R-:W-:-:S03]  /*35a0*/  FMUL.FTZ R2, R23, 0.5 ;  /* 0x3f00000017027820 */ /* 0x000fc60000410000 */
[----:B------:R-:W-:-:S04]  /*35b0*/  FFMA R0, -R3, R3, R24 ;  /* 0x0000000303007223 */ /* 0x000fc80000000118 */
[----:B------:R-:W-:-:S07]  /*35c0*/  FFMA R3, R0, R2, R3 ;  /* 0x0000000200037223 */ /* 0x000fce0000000003 */
.L_x_125:
[----:B------:R-:W-:Y:S05]  /*35d0*/  BSYNC.RECONVERGENT B2 ;  /* 0x0000000000027941 */ /* 0x000fea0003800200 */
.L_x_123:
        /* <DEDUP_REMOVED lines=19> */
.L_x_129:
[----:B------:R-:W-:Y:S05]  /*3710*/  BSYNC.RECONVERGENT B5 ;  /* 0x0000000000057941 */ /* 0x000fea0003800200 */
.L_x_128:
[-C--:B------:R-:W-:Y:S01]  /*3720*/  FFMA R10, R27, R2.reuse, R10 ;  /* 0x000000021b0a7223 */ /* 0x080fe2000000000a */
[-C--:B------:R-:W-:Y:S01]  /*3730*/  FFMA R9, R26, R2.reuse, R9 ;  /* 0x000000021a097223 */ /* 0x080fe20000000009 */
[----:B------:R-:W-:-:S07]  /*3740*/  FFMA R8, R25, R2, R8 ;  /* 0x0000000219087223 */ /* 0x000fce0000000008 */
.L_x_127:
[----:B------:R-:W-:Y:S05]  /*3750*/  BSYNC.RECONVERGENT B4 ;  /* 0x0000000000047941 */ /* 0x000fea0003800200 */
.L_x_126:
        /* <DEDUP_REMOVED lines=26> */
.L_x_131:
[----:B------:R-:W-:Y:S01]  /*3900*/  FMUL.FTZ R3, R18, R23 ;  /* 0x0000001712037220 */ /* 0x000fe20000410000 */
[----:B------:R-:W-:-:S03]  /*3910*/  FMUL.FTZ R2, R23, 0.5 ;  /* 0x3f00000017027820 */ /* 0x000fc60000410000 */
[----:B------:R-:W-:-:S04]  /*3920*/  FFMA R0, -R3, R3, R18 ;  /* 0x0000000303007223 */ /* 0x000fc80000000112 */
[----:B------:R-:W-:-:S07]  /*3930*/  FFMA R3, R0, R2, R3 ;  /* 0x0000000200037223 */ /* 0x000fce0000000003 */
.L_x_132:
[----:B------:R-:W-:Y:S05]  /*3940*/  BSYNC.RECONVERGENT B2 ;  /* 0x0000000000027941 */ /* 0x000fea0003800200 */
.L_x_130:
        /* <DEDUP_REMOVED lines=19> */
.L_x_136:
[----:B------:R-:W-:Y:S05]  /*3a80*/  BSYNC.RECONVERGENT B5 ;  /* 0x0000000000057941 */ /* 0x000fea0003800200 */
.L_x_135:
[-C--:B------:R-:W-:Y:S01]  /*3a90*/  FFMA R10, R25, R2.reuse, R10 ;  /* 0x00000002190a7223 */ /* 0x080fe2000000000a */
[-C--:B------:R-:W-:Y:S01]  /*3aa0*/  FFMA R9, R26, R2.reuse, R9 ;  /* 0x000000021a097223 */ /* 0x080fe20000000009 */
[----:B------:R-:W-:-:S07]  /*3ab0*/  FFMA R8, R19, R2, R8 ;  /* 0x0000000213087223 */ /* 0x000fce0000000008 */
.L_x_134:
[----:B------:R-:W-:Y:S05]  /*3ac0*/  BSYNC.RECONVERGENT B4 ;  /* 0x0000000000047941 */ /* 0x000fea0003800200 */
.L_x_133:
[----:B------:R-:W-:Y:S01]  /*3ad0*/  IADD3 R11, PT, PT, R11, 0x4, RZ ;  /* 0x000000040b0b7810 */ /* 0x000fe20007ffe0ff */
[----:B------:R-:W-:Y:S06]  /*3ae0*/  @P0 BRA `(.L_x_137) ;  /* 0xfffffff000780947 */ /* 0x000fec000383ffff */
.L_x_108:
[----:B------:R-:W-:Y:S05]  /*3af0*/  BSYNC.RECONVERGENT B0 ;  /* 0x0000000000007941 */ /* 0x000fea0003800200 */
.L_x_107:
[----:B------:R-:W-:-:S13]  /*3b00*/  ISETP.NE.AND P0, PT, R13, RZ, PT ;  /* 0x000000ff0d00720c */ /* 0x000fda0003f05270 */
[----:B------:R-:W-:Y:S05]  /*3b10*/  @!P0 BRA `(.L_x_106) ;  /* 0x0000000800d48947 */ /* 0x000fea0003800000 */
[----:B------:R-:W-:Y:S01]  /*3b20*/  ISETP.NE.AND P0, PT, R13, 0x1, PT ;  /* 0x000000010d00780c */ /* 0x000fe20003f05270 */
[----:B------:R-:W-:-:S12]  /*3b30*/  BSSY.RECONVERGENT B0, `(.L_x_138) ;  /* 0x0000077000007945 */ /* 0x000fd80003800200 */
[----:B------:R-:W-:Y:S05]  /*3b40*/  @!P0 BRA `(.L_x_139) ;  /* 0x0000000400d48947 */ /* 0x000fea0003800000 */
[----:B------:R-:W0:Y:S08]  /*3b50*/  LDC.64 R18, c[0x0][0x3e8] ;  /* 0x0000fa00ff127b82 */ /* 0x000e300000000a00 */
[----:B------:R-:W1:Y:S08]  /*3b60*/  LDC.64 R16, c[0x0][0x388] ;  /* 0x0000e200ff107b82 */ /* 0x000e700000000a00 */
[----:B------:R-:W2:Y:S01]  /*3b70*/  LDC.64 R2, c[0x0][0x380] ;  /* 0x0000e000ff027b82 */ /* 0x000ea20000000a00 */
[----:B0-----:R-:W-:-:S07]  /*3b80*/  IMAD.WIDE R18, R11, 0x4, R18 ;  /* 0x000000040b127825 */ /* 0x001fce00078e0212 */
[----:B------:R-:W0:Y:S01]  /*3b90*/  LDC.64 R20, c[0x0][0x390] ;  /* 0x0000e400ff147b82 */ /* 0x000e220000000a00 */
[----:B------:R-:W1:Y:S02]  /*3ba0*/  LDG.E.CONSTANT R13, desc[UR10][R18.64] ;  /* 0x0000000a120d7981 */ /* 0x000e64000c1e9900 */
[----:B-1----:R-:W-:-:S04]  /*3bb0*/  IMAD.WIDE R16, R13, 0x4, R16 ;  /* 0x000000040d107825 */ /* 0x002fc800078e0210 */
[C---:B--2---:R-:W-:Y:S02]  /*3bc0*/  IMAD.WIDE R2, R13.reuse, 0x4, R2 ;  /* 0x000000040d027825 */ /* 0x044fe400078e0202 */
[----:B------:R-:W2:Y:S02]  /*3bd0*/  LDG.E.CONSTANT R17, desc[UR10][R16.64] ;  /* 0x0000000a10117981 */ /* 0x000ea4000c1e9900 */
[----:B0-----:R-:W-:Y:S02]  /*3be0*/  IMAD.WIDE R20, R13, 0x4, R20 ;  /* 0x000000040d147825 */ /* 0x001fe400078e0214 */
[----:B------:R-:W3:Y:S04]  /*3bf0*/  LDG.E.CONSTANT R2, desc[UR10][R2.64] ;  /* 0x0000000a02027981 */ /* 0x000ee8000c1e9900 */
[----:B------:R-:W4:Y:S01]  /*3c00*/  LDG.E.CONSTANT R20, desc[UR10][R20.64] ;  /* 0x0000000a14147981 */ /* 0x000f22000c1e9900 */
[----:B------:R-:W-:Y:S01]  /*3c10*/  BSSY.RECONVERGENT B2, `(.L_x_140) ;  /* 0x0000014000027945 */ /* 0x000fe20003800200 */
[----:B--2--5:R-:W-:Y:S01]  /*3c20*/  FADD R14, -R6, R17 ;  /* 0x00000011060e7221 */ /* 0x024fe20000000100 */
        /* <DEDUP_REMOVED lines=14> */
.L_x_141:
[----:B------:R-:W-:Y:S01]  /*3d10*/  FMUL.FTZ R3, R22, R17 ;  /* 0x0000001116037220 */ /* 0x000fe20000410000 */
[----:B------:R-:W-:-:S03]  /*3d20*/  FMUL.FTZ R2, R17, 0.5 ;  /* 0x3f00000011027820 */ /* 0x000fc60000410000 */
[----:B------:R-:W-:-:S04]  /*3d30*/  FFMA R0, -R3, R3, R22 ;  /* 0x0000000303007223 */ /* 0x000fc80000000116 */
[----:B------:R-:W-:-:S07]  /*3d40*/  FFMA R3, R0, R2, R3 ;  /* 0x0000000200037223 */ /* 0x000fce0000000003 */
.L_x_142:
[----:B------:R-:W-:Y:S05]  /*3d50*/  BSYNC.RECONVERGENT B2 ;  /* 0x0000000000027941 */ /* 0x000fea0003800200 */
.L_x_140:
[----:B------:R-:W0:Y:S01]  /*3d60*/  LDC.64 R16, c[0x0][0x3f0] ;  /* 0x0000fc00ff107b82 */ /* 0x000e220000000a00 */
[----:B------:R-:W-:Y:S01]  /*3d70*/  FSETP.GT.AND P0, PT, R3, 9.9999999747524270788e-07, PT ;  /* 0x358637bd0300780b */ /* 0x000fe20003f04000 */
[----:B------:R-:W-:Y:S01]  /*3d80*/  BSSY.RECONVERGENT B4, `(.L_x_143) ;  /* 0x0000018000047945 */ /* 0x000fe20003800200 */
[----:B0-----:R-:W-:-:S11]  /*3d90*/  IMAD.WIDE R16, R11, 0x4, R16 ;  /* 0x000000040b107825 */ /* 0x001fd600078e0210 */
[----:B------:R-:W-:Y:S05]  /*3da0*/  @!P0 BRA `(.L_x_144) ;  /* 0x0000000000548947 */ /* 0x000fea0003800000 */
[----:B------:R-:W2:Y:S01]  /*3db0*/  LDG.E.CONSTANT R21, desc[UR10][R16.64] ;  /* 0x0000000a10157981 */ /* 0x000ea2000c1e9900 */
[----:B------:R-:W0:Y:S01]  /*3dc0*/  LDCU.64 UR6, c[0x0][0x408] ;  /* 0x00008100ff0677ac */ /* 0x000e220008000a00 */
[----:B------:R-:W1:Y:S01]  /*3dd0*/  MUFU.RCP R2, R3 ;  /* 0x0000000300027308 */ /* 0x000e620000001000 */
[----:B------:R-:W-:Y:S01]  /*3de0*/  BSSY.RECONVERGENT B5, `(.L_x_145) ;  /* 0x000000e000057945 */ /* 0x000fe20003800200 */
[----:B0-----:R-:W-:Y:S01]  /*3df0*/  FADD R0, R3, -UR7 ;  /* 0x8000000703007e21 */ /* 0x001fe20008000000 */
[----:B-1----:R-:W-:-:S03]  /*3e00*/  FFMA R23, R2, -R3, 1 ;  /* 0x3f80000002177423 */ /* 0x002fc60000000803 */
[----:B------:R-:W-:Y:S01]  /*3e10*/  FMUL R0, R0, UR6 ;  /* 0x0000000600007c20 */ /* 0x000fe20008400000 */
[----:B------:R-:W-:-:S03]  /*3e20*/  FFMA R23, R2, R23, R2 ;  /* 0x0000001702177223 */ /* 0x000fc60000000002 */
        /* <DEDUP_REMOVED lines=9> */
.L_x_146:
[----:B------:R-:W-:Y:S05]  /*3ec0*/  BSYNC.RECONVERGENT B5 ;  /* 0x0000000000057941 */ /* 0x000fea0003800200 */
.L_x_145:
[-C--:B------:R-:W-:Y:S01]  /*3ed0*/  FFMA R10, R15, R2.reuse, R10 ;  /* 0x000000020f0a7223 */ /* 0x080fe2000000000a */
[-C--:B------:R-:W-:Y:S01]  /*3ee0*/  FFMA R9, R14, R2.reuse, R9 ;  /* 0x000000020e097223 */ /* 0x080fe20000000009 */
[----:B------:R-:W-:-:S07]  /*3ef0*/  FFMA R8, R13, R2, R8 ;  /* 0x000000020d087223 */ /* 0x000fce0000000008 */
.L_x_144:
[----:B------:R-:W-:Y:S05]  /*3f00*/  BSYNC.RECONVERGENT B4 ;  /* 0x0000000000047941 */ /* 0x000fea0003800200 */
.L_x_143:
        /* <DEDUP_REMOVED lines=26> */
.L_x_148:
[----:B------:R-:W-:Y:S01]  /*40b0*/  FMUL.FTZ R3, R18, R19 ;  /* 0x0000001312037220 */ /* 0x000fe20000410000 */
[----:B------:R-:W-:-:S03]  /*40c0*/  FMUL.FTZ R2, R19, 0.5 ;  /* 0x3f00000013027820 */ /* 0x000fc60000410000 */
[----:B------:R-:W-:-:S04]  /*40d0*/  FFMA R0, -R3, R3, R18 ;  /* 0x0000000303007223 */ /* 0x000fc80000000112 */
[----:B------:R-:W-:-:S07]  /*40e0*/  FFMA R3, R0, R2, R3 ;  /* 0x0000000200037223 */ /* 0x000fce0000000003 */
.L_x_149:
[----:B------:R-:W-:Y:S05]  /*40f0*/  BSYNC.RECONVERGENT B2 ;  /* 0x0000000000027941 */ /* 0x000fea0003800200 */
.L_x_147:
[----:B------:R-:W-:Y:S01]  /*4100*/  FSETP.GT.AND P0, PT, R3, 9.9999999747524270788e-07, PT ;  /* 0x358637bd0300780b */ /* 0x000fe20003f04000 */
[----:B------:R-:W-:-:S12]  /*4110*/  BSSY.RECONVERGENT B4, `(.L_x_150) ;  /* 0x0000017000047945 */ /* 0x000fd80003800200 */
        /* <DEDUP_REMOVED lines=18> */
.L_x_153:
[----:B------:R-:W-:Y:S05]  /*4240*/  BSYNC.RECONVERGENT B5 ;  /* 0x0000000000057941 */ /* 0x000fea0003800200 */
.L_x_152:
[-C--:B------:R-:W-:Y:S01]  /*4250*/  FFMA R10, R15, R2.reuse, R10 ;  /* 0x000000020f0a7223 */ /* 0x080fe2000000000a */
[-C--:B------:R-:W-:Y:S01]  /*4260*/  FFMA R9, R14, R2.reuse, R9 ;  /* 0x000000020e097223 */ /* 0x080fe20000000009 */
[----:B------:R-:W-:-:S07]  /*4270*/  FFMA R8, R13, R2, R8 ;  /* 0x000000020d087223 */ /* 0x000fce0000000008 */
.L_x_151:
[----:B------:R-:W-:Y:S05]  /*4280*/  BSYNC.RECONVERGENT B4 ;  /* 0x0000000000047941 */ /* 0x000fea0003800200 */
.L_x_150:
[----:B------:R-:W-:-:S07]  /*4290*/  IADD3 R11, PT, PT, R11, 0x2, RZ ;  /* 0x000000020b0b7810 */ /* 0x000fce0007ffe0ff */
.L_x_139:
[----:B------:R-:W-:Y:S05]  /*42a0*/  BSYNC.RECONVERGENT B0 ;  /* 0x0000000000007941 */ /* 0x000fea0003800200 */
.L_x_138:
[----:B------:R-:W-:-:S04]  /*42b0*/  LOP3.LUT R12, R12, 0x1, RZ, 0xc0, !PT ;  /* 0x000000010c0c7812 */ /* 0x000fc800078ec0ff */
[----:B------:R-:W-:-:S13]  /*42c0*/  ISETP.NE.U32.AND P0, PT, R12, 0x1, PT ;  /* 0x000000010c00780c */ /* 0x000fda0003f05070 */
[----:B------:R-:W-:Y:S05]  /*42d0*/  @P0 BRA `(.L_x_106) ;  /* 0x0000000000e40947 */ /* 0x000fea0003800000 */
        /* <DEDUP_REMOVED lines=23> */
[----:B------:R-:W-:-:S07]  /*4450*/  MOV R0, 0x4470 ;  /* 0x0000447000007802 */ /* 0x000fce0000000f00 */
[----:B------:R-:W-:Y:S05]  /*4460*/  CALL.REL.NOINC `($__internal_2_$__cuda_sm20_sqrt_rn_f32_slowpath) ;  /* 0x0000000000c47944 */ /* 0x000fea0003c00000 */
[----:B------:R-:W-:Y:S05]  /*4470*/  BRA `(.L_x_156) ;  /* 0x0000000000107947 */ /* 0x000fea0003800000 */
.L_x_155:
[----:B------:R-:W-:Y:S01]  /*4480*/  FMUL.FTZ R28, R2, R3 ;  /* 0x00000003021c7220 */ /* 0x000fe20000410000 */
[----:B------:R-:W-:-:S03]  /*4490*/  FMUL.FTZ R0, R3, 0.5 ;  /* 0x3f00000003007820 */ /* 0x000fc60000410000 */
[----:B------:R-:W-:-:S04]  /*44a0*/  FFMA R3, -R28, R28, R2 ;  /* 0x0000001c1c037223 */ /* 0x000fc80000000102 */
[----:B------:R-:W-:-:S07]  /*44b0*/  FFMA R28, R3, R0, R28 ;  /* 0x00000000031c7223 */ /* 0x000fce000000001c */
.L_x_156:
[----:B------:R-:W-:Y:S05]  /*44c0*/  BSYNC.RECONVERGENT B0 ;  /* 0x0000000000007941 */ /* 0x000fea0003800200 */
.L_x_154:
[----:B------:R-:W-:-:S13]  /*44d0*/  FSETP.GT.AND P0, PT, R28, 9.9999999747524270788e-07, PT ;  /* 0x358637bd1c00780b */ /* 0x000fda0003f04000 */
[----:B------:R-:W-:Y:S05]  /*44e0*/  @!P0 BRA `(.L_x_106) ;  /* 0x0000000000608947 */ /* 0x000fea0003800000 */
[----:B------:R-:W0:Y:S01]  /*44f0*/  LDC.64 R2, c[0x0][0x3f0] ;  /* 0x0000fc00ff027b82 */ /* 0x000e220000000a00 */
[----:B------:R-:W1:Y:S01]  /*4500*/  LDCU.64 UR6, c[0x0][0x408] ;  /* 0x00008100ff0677ac */ /* 0x000e620008000a00 */
[----:B0-----:R-:W-:-:S06]  /*4510*/  IMAD.WIDE R2, R11, 0x4, R2 ;  /* 0x000000040b027825 */ /* 0x001fcc00078e0202 */
[----:B------:R-:W2:Y:S01]  /*4520*/  LDG.E.CONSTANT R3, desc[UR10][R2.64] ;  /* 0x0000000a02037981 */ /* 0x000ea2000c1e9900 */
[----:B------:R-:W0:Y:S01]  /*4530*/  MUFU.RCP R11, R28 ;  /* 0x0000001c000b7308 */ /* 0x000e220000001000 */
[----:B-1----:R-:W-:Y:S01]  /*4540*/  FADD R0, R28, -UR7 ;  /* 0x800000071c007e21 */ /* 0x002fe20008000000 */
        /* <DEDUP_REMOVED lines=10> */
[----:B------:R-:W-:Y:S02]  /*45f0*/  MOV R3, R28 ;  /* 0x0000001c00037202 */ /* 0x000fe40000000f00 */
[----:B------:R-:W-:-:S07]  /*4600*/  MOV R2, 0x4620 ;  /* 0x0000462000027802 */ /* 0x000fce0000000f00 */
[----:B------:R-:W-:Y:S05]  /*4610*/  CALL.REL.NOINC `($__internal_3_$__cuda_sm3x_div_rn_noftz_f32_slowpath) ;  /* 0x0000000000b07944 */ /* 0x000fea0003c00000 */
[----:B------:R-:W-:-:S07]  /*4620*/  MOV R11, R0 ;  /* 0x00000000000b7202 */ /* 0x000fce0000000f00 */
.L_x_158:
[----:B------:R-:W-:Y:S05]  /*4630*/  BSYNC.RECONVERGENT B0 ;  /* 0x0000000000007941 */ /* 0x000fea0003800200 */
.L_x_157:
[-C--:B------:R-:W-:Y:S01]  /*4640*/  FFMA R10, R15, R11.reuse, R10 ;  /* 0x0000000b0f0a7223 */ /* 0x080fe2000000000a */
[-C--:B------:R-:W-:Y:S01]  /*4650*/  FFMA R9, R12, R11.reuse, R9 ;  /* 0x0000000b0c097223 */ /* 0x080fe20000000009 */
[----:B------:R-:W-:-:S07]  /*4660*/  FFMA R8, R13, R11, R8 ;  /* 0x0000000b0d087223 */ /* 0x000fce0000000008 */
.L_x_106:
[----:B------:R-:W-:Y:S05]  /*4670*/  BSYNC.RECONVERGENT B1 ;  /* 0x0000000000017941 */ /* 0x000fea0003800200 */
.L_x_105:
[----:B------:R-:W0:Y:S08]  /*4680*/  LDC R0, c[0x0][0x42c] ;  /* 0x00010b00ff007b82 */ /* 0x000e300000000800 */
[----:B------:R-:W1:Y:S08]  /*4690*/  LDC.64 R2, c[0x0][0x398] ;  /* 0x0000e600ff027b82 */ /* 0x000e700000000a00 */
[----:B------:R-:W2:Y:S01]  /*46a0*/  LDC.64 R12, c[0x0][0x3a0] ;  /* 0x0000e800ff0c7b82 */ /* 0x000ea20000000a00 */
[----:B0-----:R-:W-:-:S07]  /*46b0*/  LOP3.LUT P0, RZ, R0, 0x4, RZ, 0xc0, !PT ;  /* 0x0000000400ff7812 */ /* 0x001fce000780c0ff */
[----:B------:R-:W0:Y:S01]  /*46c0*/  LDC.64 R14, c[0x0][0x3a8] ;  /* 0x0000ea00ff0e7b82 */ /* 0x000e220000000a00 */
[----:B-1----:R-:W-:-:S07]  /*46d0*/  IMAD.WIDE R2, R4, 0x4, R2 ;  /* 0x0000000404027825 */ /* 0x002fce00078e0202 */
[----:B------:R-:W1:Y:S02]  /*46e0*/  @P0 LDC R0, c[0x0][0x41c] ;  /* 0x00010700ff000b82 */ /* 0x000e640000000800 */
[-C--:B-1---5:R-:W-:Y:S01]  /*46f0*/  @P0 FFMA R10, -R5, R0.reuse, R10 ;  /* 0x00000000050a0223 */ /* 0x0a2fe2000000010a */
[-C--:B------:R-:W-:Y:S01]  /*4700*/  @P0 FFMA R9, -R6, R0.reuse, R9 ;  /* 0x0000000006090223 */ /* 0x080fe20000000109 */
[----:B------:R-:W-:Y:S01]  /*4710*/  @P0 FFMA R8, -R7, R0, R8 ;  /* 0x0000000007080223 */ /* 0x000fe20000000108 */
[C---:B--2---:R-:W-:Y:S02]  /*4720*/  IMAD.WIDE R6, R4.reuse, 0x4, R12 ;  /* 0x0000000404067825 */ /* 0x044fe400078e020c */
[----:B------:R-:W-:Y:S02]  /*4730*/  STG.E desc[UR10][R2.64], R10 ;  /* 0x0000000a02007986 */ /* 0x000fe4000c10190a */
[----:B0-----:R-:W-:Y:S02]  /*4740*/  IMAD.WIDE R4, R4, 0x4, R14 ;  /* 0x0000000404047825 */ /* 0x001fe400078e020e */
[----:B------:R-:W-:Y:S04]  /*4750*/  STG.E desc[UR10][R6.64], R9 ;  /* 0x0000000906007986 */ /* 0x000fe8000c10190a */
[----:B------:R-:W-:Y:S01]  /*4760*/  STG.E desc[UR10][R4.64], R8 ;  /* 0x0000000804007986 */ /* 0x000fe2000c10190a */
[----:B------:R-:W-:Y:S05]  /*4770*/  EXIT ;  /* 0x000000000000794d */ /* 0x000fea0003800000 */
        .weak           $__internal_2_$__cuda_sm20_sqrt_rn_f32_slowpath
        .type           $__internal_2_$__cuda_sm20_sqrt_rn_f32_slowpath,@function
        .size           $__internal_2_$__cuda_sm20_sqrt_rn_f32_slowpath,($__internal_3_$__cuda_sm3x_div_rn_noftz_f32_slowpath - $__internal_2_$__cuda_sm20_sqrt_rn_f32_slowpath)
$__internal_2_$__cuda_sm20_sqrt_rn_f32_slowpath:
        /* <DEDUP_REMOVED lines=14> */
[----:B------:R-:W-:Y:S02]  /*4860*/  @!P2 MOV R28, R2 ;  /* 0x00000002001ca202 */ /* 0x000fe40000000f00 */
[----:B------:R-:W-:-:S04]  /*4870*/  @P2 FADD.FTZ R23, -R24, -RZ ;  /* 0x800000ff18172221 */ /* 0x000fc80000010100 */
[----:B------:R-:W-:-:S04]  /*4880*/  @P2 FFMA R23, R24, R23, R29 ;  /* 0x0000001718172223 */ /* 0x000fc8000000001d */
[----:B------:R-:W-:-:S04]  /*4890*/  @P2 FFMA R3, R23, R3, R24 ;  /* 0x0000000317032223 */ /* 0x000fc80000000018 */
[----:B------:R-:W-:-:S07]  /*48a0*/  @P2 FMUL.FTZ R28, R3, 2.3283064365386962891e-10 ;  /* 0x2f800000031c2820 */ /* 0x000fce0000410000 */
.L_x_159:
[----:B------:R-:W-:Y:S01]  /*48b0*/  HFMA2 R3, -RZ, RZ, 0, 0 ;  /* 0x00000000ff037431 */ /* 0x000fe200000001ff */
[----:B------:R-:W-:-:S04]  /*48c0*/  MOV R2, R0 ;  /* 0x0000000000027202 */ /* 0x000fc80000000f00 */
[----:B------:R-:W-:Y:S05]  /*48d0*/  RET.REL.NODEC R2 `(force_pass_kernel) ;  /* 0xffffffb402c87950 */ /* 0x000fea0003c3ffff */
        .weak           $__internal_3_$__cuda_sm3x_div_rn_noftz_f32_slowpath
        .type           $__internal_3_$__cuda_sm3x_div_rn_noftz_f32_slowpath,@function
        .size           $__internal_3_$__cuda_sm3x_div_rn_noftz_f32_slowpath,(.L_x_196 - $__internal_3_$__cuda_sm3x_div_rn_noftz_f32_slowpath)
$__internal_3_$__cuda_sm3x_div_rn_noftz_f32_slowpath:
        /* <DEDUP_REMOVED lines=27> */
[----:B------:R-:W-:Y:S02]  /*4a90*/  ISETP.GE.AND P2, PT, R30, RZ, PT ;  /* 0x000000ff1e00720c */ /* 0x000fe40003f46270 */
[----:B------:R-:W-:-:S11]  /*4aa0*/  ISETP.GE.AND P3, PT, R29, RZ, PT ;  /* 0x000000ff1d00720c */ /* 0x000fd60003f66270 */
[----:B------:R-:W-:Y:S01]  /*4ab0*/  @P2 MOV R24, RZ ;  /* 0x000000ff00182202 */ /* 0x000fe20000000f00 */
[----:B------:R-:W-:Y:S01]  /*4ac0*/  @!P2 FFMA R0, R0, 1.84467440737095516160e+19, RZ ;  /* 0x5f8000000000a823 */ /* 0x000fe200000000ff */
[----:B------:R-:W-:Y:S01]  /*4ad0*/  @!P2 MOV R24, 0xffffffc0 ;  /* 0xffffffc00018a802 */ /* 0x000fe20000000f00 */
[----:B------:R-:W-:-:S03]  /*4ae0*/  @!P3 FFMA R3, R3, 1.84467440737095516160e+19, RZ ;  /* 0x5f8000000303b823 */ /* 0x000fc600000000ff */
[----:B------:R-:W-:-:S07]  /*4af0*/  @!P3 IADD3 R24, PT, PT, R24, 0x40, RZ ;  /* 0x000000401818b810 */ /* 0x000fce0007ffe0ff */
.L_x_161:
[----:B------:R-:W-:Y:S01]  /*4b00*/  LEA R32, R23, 0xc0800000, 0x17 ;  /* 0xc080000017207811 */ /* 0x000fe200078eb8ff */
[----:B------:R-:W-:Y:S01]  /*4b10*/  BSSY.RECONVERGENT B3, `(.L_x_166) ;  /* 0x0000036000037945 */ /* 0x000fe20003800200 */
[----:B------:R-:W-:Y:S02]  /*4b20*/  IADD3 R28, PT, PT, R28, -0x7f, RZ ;  /* 0xffffff811c1c7810 */ /* 0x000fe40007ffe0ff */
[----:B------:R-:W-:-:S03]  /*4b30*/  IADD3 R32, PT, PT, -R32, R3, RZ ;  /* 0x0000000320207210 */ /* 0x000fc60007ffe1ff */
[----:B------:R-:W-:Y:S01]  /*4b40*/  IMAD R0, R28, -0x800000, R0 ;  /* 0xff8000001c007824 */ /* 0x000fe200078e0200 */
[----:B------:R-:W0:Y:S01]  /*4b50*/  MUFU.RCP R30, R32 ;  /* 0x00000020001e7308 */ /* 0x000e220000001000 */
[----:B------:R-:W-:-:S04]  /*4b60*/  FADD.FTZ R3, -R32, -RZ ;  /* 0x800000ff20037221 */ /* 0x000fc80000010100 */
[----:B0-----:R-:W-:-:S04]  /*4b70*/  FFMA R29, R30, R3, 1 ;  /* 0x3f8000001e1d7423 */ /* 0x001fc80000000003 */
[----:B------:R-:W-:-:S04]  /*4b80*/  FFMA R29, R30, R29, R30 ;  /* 0x0000001d1e1d7223 */ /* 0x000fc8000000001e */
[----:B------:R-:W-:-:S04]  /*4b90*/  FFMA R30, R0, R29, RZ ;  /* 0x0000001d001e7223 */ /* 0x000fc800000000ff */
[----:B------:R-:W-:-:S04]  /*4ba0*/  FFMA R31, R3, R30, R0 ;  /* 0x0000001e031f7223 */ /* 0x000fc80000000000 */
[----:B------:R-:W-:Y:S01]  /*4bb0*/  FFMA R30, R29, R31, R30 ;  /* 0x0000001f1d1e7223 */ /* 0x000fe2000000001e */
[----:B------:R-:W-:-:S03]  /*4bc0*/  IADD3 R31, PT, PT, R28, 0x7f, -R23 ;  /* 0x0000007f1c1f7810 */ /* 0x000fc60007ffe817 */
[----:B------:R-:W-:Y:S01]  /*4bd0*/  FFMA R3, R3, R30, R0 ;  /* 0x0000001e03037223 */ /* 0x000fe20000000000 */
[----:B------:R-:W-:-:S03]  /*4be0*/  IADD3 R31, PT, PT, R31, R24, RZ ;  /* 0x000000181f1f7210 */ /* 0x000fc60007ffe0ff */
[----:B------:R-:W-:-:S05]  /*4bf0*/  FFMA R0, R29, R3, R30 ;  /* 0x000000031d007223 */ /* 0x000fca000000001e */
[----:B------:R-:W-:-:S04]  /*4c00*/  SHF.R.U32.HI R23, RZ, 0x17, R0 ;  /* 0x00000017ff177819 */ /* 0x000fc80000011600 */
[----:B------:R-:W-:-:S04]  /*4c10*/  LOP3.LUT R24, R23, 0xff, RZ, 0xc0, !PT ;  /* 0x000000ff17187812 */ /* 0x000fc800078ec0ff */
[----:B------:R-:W-:-:S04]  /*4c20*/  IADD3 R23, PT, PT, R24, R31, RZ ;  /* 0x0000001f18177210 */ /* 0x000fc80007ffe0ff */
        /* <DEDUP_REMOVED lines=10> */
[CCC-:B------:R-:W-:Y:S01]  /*4cd0*/  FFMA.RZ R24, R29.reuse, R3.reuse, R30.reuse ;  /* 0x000000031d187223 */ /* 0x1c0fe2000000c01e */
[CCC-:B------:R-:W-:Y:S01]  /*4ce0*/  FFMA.RP R28, R29.reuse, R3.reuse, R30.reuse ;  /* 0x000000031d1c7223 */ /* 0x1c0fe2000000801e */
[----:B------:R-:W-:Y:S01]  /*4cf0*/  FFMA.RM R29, R29, R3, R30 ;  /* 0x000000031d1d7223 */ /* 0x000fe2000000401e */
[C---:B------:R-:W-:Y:S02]  /*4d00*/  IADD3 R3, PT, PT, R23.reuse, 0x20, RZ ;  /* 0x0000002017037810 */ /* 0x040fe40007ffe0ff */
[----:B------:R-:W-:Y:S02]  /*4d10*/  LOP3.LUT R24, R24, 0x7fffff, RZ, 0xc0, !PT ;  /* 0x007fffff18187812 */ /* 0x000fe400078ec0ff */
[C---:B------:R-:W-:Y:S02]  /*4d20*/  ISETP.NE.AND P5, PT, R23.reuse, RZ, PT ;  /* 0x000000ff1700720c */ /* 0x040fe40003fa5270 */
[----:B------:R-:W-:Y:S02]  /*4d30*/  LOP3.LUT R24, R24, 0x800000, RZ, 0xfc, !PT ;  /* 0x0080000018187812 */ /* 0x000fe400078efcff */
[----:B------:R-:W-:-:S02]  /*4d40*/  ISETP.NE.AND P3, PT, R23, RZ, PT ;  /* 0x000000ff1700720c */ /* 0x000fc40003f65270 */
        /* <DEDUP_REMOVED lines=14> */
.L_x_168:
[----:B------:R-:W-:-:S04]  /*4e30*/  LOP3.LUT R0, R0, 0x80000000, RZ, 0xc0, !PT ;  /* 0x8000000000007812 */ /* 0x000fc800078ec0ff */
[----:B------:R-:W-:Y:S01]  /*4e40*/  LOP3.LUT R0, R0, 0x7f800000, RZ, 0xfc, !PT ;  /* 0x7f80000000007812 */ /* 0x000fe200078efcff */
[----:B------:R-:W-:Y:S06]  /*4e50*/  BRA `(.L_x_169) ;  /* 0x0000000000047947 */ /* 0x000fec0003800000 */
.L_x_167:
[----:B------:R-:W-:-:S07]  /*4e60*/  LEA R0, R31, R0, 0x17 ;  /* 0x000000001f007211 */ /* 0x000fce00078eb8ff */
.L_x_169:
[----:B------:R-:W-:Y:S05]  /*4e70*/  BSYNC.RECONVERGENT B3 ;  /* 0x0000000000037941 */ /* 0x000fea0003800200 */
.L_x_166:
[----:B------:R-:W-:Y:S05]  /*4e80*/  BRA `(.L_x_170) ;  /* 0x0000000000207947 */ /* 0x000fea0003800000 */
.L_x_165:
[----:B------:R-:W-:-:S04]  /*4e90*/  LOP3.LUT R0, R3, 0x80000000, R0, 0x48, !PT ;  /* 0x8000000003007812 */ /* 0x000fc800078e4800 */
[----:B------:R-:W-:Y:S01]  /*4ea0*/  LOP3.LUT R0, R0, 0x7f800000, RZ, 0xfc, !PT ;  /* 0x7f80000000007812 */ /* 0x000fe200078efcff */
[----:B------:R-:W-:Y:S06]  /*4eb0*/  BRA `(.L_x_170) ;  /* 0x0000000000147947 */ /* 0x000fec0003800000 */
.L_x_164:
[----:B------:R-:W-:Y:S01]  /*4ec0*/  LOP3.LUT R0, R3, 0x80000000, R0, 0x48, !PT ;  /* 0x8000000003007812 */ /* 0x000fe200078e4800 */
[----:B------:R-:W-:Y:S06]  /*4ed0*/  BRA `(.L_x_170) ;  /* 0x00000000000c7947 */ /* 0x000fec0003800000 */
.L_x_163:
[----:B------:R-:W0:Y:S01]  /*4ee0*/  MUFU.RSQ R0, -QNAN ;  /* 0xffc0000000007908 */ /* 0x000e220000001400 */
[----:B------:R-:W-:Y:S05]  /*4ef0*/  BRA `(.L_x_170) ;  /* 0x0000000000047947 */ /* 0x000fea0003800000 */
.L_x_162:
[----:B------:R-:W-:-:S07]  /*4f00*/  FADD.FTZ R0, R0, R3 ;  /* 0x0000000300007221 */ /* 0x000fce0000010000 */
.L_x_170:
[----:B------:R-:W-:Y:S05]  /*4f10*/  BSYNC.RECONVERGENT B2 ;  /* 0x0000000000027941 */ /* 0x000fea0003800200 */
.L_x_160:
[----:B------:R-:W-:-:S04]  /*4f20*/  HFMA2 R3, -RZ, RZ, 0, 0 ;  /* 0x00000000ff037431 */ /* 0x000fc800000001ff */
[----:B0-----:R-:W-:Y:S05]  /*4f30*/  RET.REL.NODEC R2 `(force_pass_kernel) ;  /* 0xffffffb002307950 */ /* 0x001fea0003c3ffff */
.L_x_171:
        /* <DEDUP_REMOVED lines=12> */
.L_x_196:


//--------------------- .text.compute_cell_bounds_kernel --------------------------
	.section	.text.compute_cell_bounds_kernel,"ax",@progbits
	.align	128
        .global         compute_cell_bounds_kernel
        .type           compute_cell_bounds_kernel,@function
        .size           compute_cell_bounds_kernel,(.L_x_201 - compute_cell_bounds_kernel)
        .other          compute_cell_bounds_kernel,@"STO_CUDA_ENTRY STV_DEFAULT"
compute_cell_bounds_kernel:
.text.compute_cell_bounds_kernel:
[----:B------:R-:W-:Y:S01]  /*0000*/  LDC R1, c[0x0][0x37c] ;  /* 0x0000df00ff017b82 */ /* 0x000fe20000000800 */
[----:B------:R-:W0:Y:S07]  /*0010*/  S2R R0, SR_TID.X ;  /* 0x0000000000007919 */ /* 0x000e2e0000002100 */
[----:B------:R-:W0:Y:S08]  /*0020*/  S2UR UR4, SR_CTAID.X ;  /* 0x00000000000479c3 */ /* 0x000e300000002500 */
[----:B------:R-:W0:Y:S08]  /*0030*/  LDC R7, c[0x0][0x360] ;  /* 0x0000d800ff077b82 */ /* 0x000e300000000800 */
[----:B------:R-:W1:Y:S01]  /*0040*/  LDC R6, c[0x0][0x398] ;  /* 0x0000e600ff067b82 */ /* 0x000e620000000800 */
[----:B0-----:R-:W-:-:S05]  /*0050*/  IMAD R7, R7, UR4, R0 ;  /* 0x0000000407077c24 */ /* 0x001fca000f8e0200 */
[----:B-1----:R-:W-:-:S13]  /*0060*/  ISETP.GE.AND P0, PT, R7, R6, PT ;  /* 0x000000060700720c */ /* 0x002fda0003f06270 */
[----:B------:R-:W-:Y:S05]  /*0070*/  @P0 EXIT ;  /* 0x000000000000094d */ /* 0x000fea0003800000 */
[----:B------:R-:W0:Y:S01]  /*0080*/  LDC.64 R2, c[0x0][0x380] ;  /* 0x0000e000ff027b82 */ /* 0x000e220000000a00 */
[----:B------:R-:W1:Y:S01]  /*0090*/  LDCU.64 UR4, c[0x0][0x358] ;  /* 0x00006b00ff0477ac */ /* 0x000e620008000a00 */
[C---:B------:R-:W-:Y:S01]  /*00a0*/  ISETP.NE.AND P0, PT, R7.reuse, RZ, PT ;  /* 0x000000ff0700720c */ /* 0x040fe20003f05270 */
[----:B------:R-:W-:Y:S02]  /*00b0*/  IMAD.MOV.U32 R0, RZ, RZ, -0x1 ;  /* 0xffffffffff007424 */ /* 0x000fe400078e00ff */
[----:B0-----:R-:W-:-:S10]  /*00c0*/  IMAD.WIDE R2, R7, 0x4, R2 ;  /* 0x0000000407027825 */ /* 0x001fd400078e0202 */
[----:B-1----:R-:W2:Y:S04]  /*00d0*/  @P0 LDG.E.CONSTANT R0, desc[UR4][R2.64+-0x4] ;  /* 0xfffffc0402000981 */ /* 0x002ea8000c1e9900 */
[----:B------:R-:W2:Y:S01]  /*00e0*/  LDG.E.CONSTANT R9, desc[UR4][R2.64] ;  /* 0x0000000402097981 */ /* 0x000ea2000c1e9900 */
[----:B------:R-:W-:Y:S01]  /*00f0*/  VIADD R4, R6, 0xffffffff ;  /* 0xffffffff06047836 */ /* 0x000fe20000000000 */
[----:B------:R-:W-:Y:S04]  /*0100*/  BSSY.RECONVERGENT B0, `(.L_x_172) ;  /* 0x000000f000007945 */ /* 0x000fe80003800200 */
[----:B------:R-:W-:-:S02]  /*0110*/  ISETP.NE.AND P2, PT, R7, R4, PT ;  /* 0x000000040700720c */ /* 0x000fc40003f45270 */
[----:B--2---:R-:W-:-:S13]  /*0120*/  ISETP.NE.AND P0, PT, R9, R0, PT ;  /* 0x000000000900720c */ /* 0x004fda0003f05270 */
[----:B------:R-:W-:Y:S05]  /*0130*/  @!P0 BRA `(.L_x_173) ;  /* 0x00000000002c8947 */ /* 0x000fea0003800000 */
[----:B------:R-:W0:Y:S02]  /*0140*/  LDCU UR6, c[0x0][0x39c] ;  /* 0x00007380ff0677ac */ /* 0x000e240008000800 */
[C---:B0-----:R-:W-:Y:S02]  /*0150*/  ISETP.GE.AND P1, PT, R9.reuse, UR6, PT ;  /* 0x0000000609007c0c */ /* 0x041fe4000bf26270 */
[C---:B------:R-:W-:Y:S02]  /*0160*/  ISETP.GE.AND P0, PT, R0.reuse, UR6, PT ;  /* 0x0000000600007c0c */ /* 0x040fe4000bf06270 */
[----:B------:R-:W-:Y:S02]  /*0170*/  ISETP.LT.OR P1, PT, R9, RZ, P1 ;  /* 0x000000ff0900720c */ /* 0x000fe40000f21670 */
[----:B------:R-:W-:-:S11]  /*0180*/  ISETP.LT.OR P0, PT, R0, RZ, P0 ;  /* 0x000000ff0000720c */ /* 0x000fd60000701670 */
[----:B------:R-:W0:Y:S08]  /*0190*/  @!P1 LDC.64 R2, c[0x0][0x388] ;  /* 0x0000e200ff029b82 */ /* 0x000e300000000a00 */
[----:B------:R-:W1:Y:S01]  /*01a0*/  @!P0 LDC.64 R4, c[0x0][0x390] ;  /* 0x0000e400ff048b82 */ /* 0x000e620000000a00 */
[----:B0-----:R-:W-:-:S05]  /*01b0*/  @!P1 IMAD.WIDE.U32 R2, R9, 0x4, R2 ;  /* 0x0000000409029825 */ /* 0x001fca00078e0002 */
[----:B------:R0:W-:Y:S01]  /*01c0*/  @!P1 STG.E desc[UR4][R2.64], R7 ;  /* 0x0000000702009986 */ /* 0x0001e2000c101904 */
[----:B-1----:R-:W-:-:S05]  /*01d0*/  @!P0 IMAD.WIDE.U32 R4, R0, 0x4, R4 ;  /* 0x0000000400048825 */ /* 0x002fca00078e0004 */
[----:B------:R0:W-:Y:S02]  /*01e0*/  @!P0 STG.E desc[UR4][R4.64], R7 ;  /* 0x0000000704008986 */ /* 0x0001e4000c101904 */
.L_x_173:
[----:B------:R-:W-:Y:S05]  /*01f0*/  BSYNC.RECONVERGENT B0 ;  /* 0x0000000000007941 */ /* 0x000fea0003800200 */
.L_x_172:
[----:B------:R-:W-:Y:S05]  /*0200*/  @P2 EXIT ;  /* 0x000000000000294d */ /* 0x000fea0003800000 */
[----:B------:R-:W1:Y:S02]  /*0210*/  LDCU UR6, c[0x0][0x39c] ;  /* 0x00007380ff0677ac */ /* 0x000e640008000800 */
[----:B-1----:R-:W-:-:S04]  /*0220*/  ISETP.GE.AND P0, PT, R9, UR6, PT ;  /* 0x0000000609007c0c */ /* 0x002fc8000bf06270 */
[----:B------:R-:W-:-:S13]  /*0230*/  ISETP.LT.OR P0, PT, R9, RZ, P0 ;  /* 0x000000ff0900720c */ /* 0x000fda0000701670 */
[----:B------:R-:W-:Y:S05]  /*0240*/  @P0 EXIT ;  /* 0x000000000000094d */ /* 0x000fea0003800000 */
[----:B0-----:R-:W0:Y:S02]  /*0250*/  LDC.64 R2, c[0x0][0x390] ;  /* 0x0000e400ff027b82 */ /* 0x001e240000000a00 */
[----:B0-----:R-:W-:-:S05]  /*0260*/  IMAD.WIDE.U32 R2, R9, 0x4, R2 ;  /* 0x0000000409027825 */ /* 0x001fca00078e0002 */
[----:B------:R-:W-:Y:S01]  /*0270*/  STG.E desc[UR4][R2.64], R6 ;  /* 0x0000000602007986 */ /* 0x000fe2000c101904 */
[----:B------:R-:W-:Y:S05]  /*0280*/  EXIT ;  /* 0x000000000000794d */ /* 0x000fea0003800000 */
.L_x_174:
        /* <DEDUP_REMOVED lines=15> */
.L_x_201:


//--------------------- .text.build_grid_kernel   --------------------------
	.section	.text.build_grid_kernel,"ax",@progbits
	.align	128
        .global         build_grid_kernel
        .type           build_grid_kernel,@function
        .size           build_grid_kernel,(.L_x_197 - build_grid_kernel)
        .other          build_grid_kernel,@"STO_CUDA_ENTRY STV_DEFAULT"
build_grid_kernel:
.text.build_grid_kernel:
        /* <DEDUP_REMOVED lines=11> */
[----:B------:R-:W3:Y:S08]  /*00b0*/  LDC R13, c[0x0][0x3c4] ;  /* 0x0000f100ff0d7b82 */ /* 0x000ef00000000800 */
[----:B------:R-:W4:Y:S01]  /*00c0*/  LDC.64 R6, c[0x0][0x388] ;  /* 0x0000e200ff067b82 */ /* 0x000f220000000a00 */
[----:B0-----:R-:W-:-:S07]  /*00d0*/  IMAD.WIDE R8, R3, 0x4, R8 ;  /* 0x0000000403087825 */ /* 0x001fce00078e0208 */
[----:B------:R-:W0:Y:S01]  /*00e0*/  LDC.64 R4, c[0x0][0x390] ;  /* 0x0000e400ff047b82 */ /* 0x000e220000000a00 */
[----:B-1----:R-:W2:Y:S01]  /*00f0*/  LDG.E.CONSTANT R2, desc[UR4][R8.64] ;  /* 0x0000000408027981 */ /* 0x002ea2000c1e9900 */
[----:B---3--:R-:W1:Y:S06]  /*0100*/  MUFU.RCP R10, R13 ;  /* 0x0000000d000a7308 */ /* 0x008e6c0000001000 */
[----:B------:R-:W3:Y:S01]  /*0110*/  LDC R0, c[0x0][0x3c4] ;  /* 0x0000f100ff007b82 */ /* 0x000ee20000000800 */
[C---:B----4-:R-:W-:Y:S01]  /*0120*/  IMAD.WIDE R6, R3.reuse, 0x4, R6 ;  /* 0x0000000403067825 */ /* 0x050fe200078e0206 */
[----:B------:R-:W-:Y:S05]  /*0130*/  BSSY.RECONVERGENT B0, `(.L_x_175) ;  /* 0x000000f000007945 */ /* 0x000fea0003800200 */
[----:B------:R4:W5:Y:S01]  /*0140*/  LDG.E.CONSTANT R6, desc[UR4][R6.64] ;  /* 0x0000000406067981 */ /* 0x000962000c1e9900 */
[----:B-1----:R-:W-:Y:S01]  /*0150*/  FFMA R11, R10, -R13, 1 ;  /* 0x3f8000000a0b7423 */ /* 0x002fe2000000080d */
[----:B0-----:R-:W-:-:S04]  /*0160*/  IMAD.WIDE R4, R3, 0x4, R4 ;  /* 0x0000000403047825 */ /* 0x001fc800078e0204 */
[----:B------:R-:W-:Y:S02]  /*0170*/  FFMA R11, R10, R11, R10 ;  /* 0x0000000b0a0b7223 */ /* 0x000fe4000000000a */
[----:B------:R0:W5:Y:S01]  /*0180*/  LDG.E.CONSTANT R4, desc[UR4][R4.64] ;  /* 0x0000000404047981 */ /* 0x000162000c1e9900 */
[----:B--2---:R-:W-:-:S04]  /*0190*/  FADD R2, R2, -UR6 ;  /* 0x8000000602027e21 */ /* 0x004fc80008000000 */
[----:B------:R-:W1:Y:S01]  /*01a0*/  FCHK P0, R2, R13 ;  /* 0x0000000d02007302 */ /* 0x000e620000000000 */
[----:B------:R-:W-:-:S04]  /*01b0*/  FFMA R8, R2, R11, RZ ;  /* 0x0000000b02087223 */ /* 0x000fc800000000ff */
[----:B----4-:R-:W-:-:S04]  /*01c0*/  FFMA R7, R8, -R13, R2 ;  /* 0x8000000d08077223 */ /* 0x010fc80000000002 */
[----:B0-----:R-:W-:Y:S01]  /*01d0*/  FFMA R5, R11, R7, R8 ;  /* 0x000000070b057223 */ /* 0x001fe20000000008 */
[----:B-1-3--:R-:W-:Y:S06]  /*01e0*/  @!P0 BRA `(.L_x_176) ;  /* 0x00000000000c8947 */ /* 0x00afec0003800000 */
[----:B------:R-:W-:-:S07]  /*01f0*/  MOV R10, 0x210 ;  /* 0x00000210000a7802 */ /* 0x000fce0000000f00 */
[----:B-----5:R-:W-:Y:S05]  /*0200*/  CALL.REL.NOINC `($__internal_4_$__cuda_sm3x_div_rn_noftz_f32_slowpath) ;  /* 0x0000000000dc7944 */ /* 0x020fea0003c00000 */
[----:B------:R-:W-:-:S07]  /*0210*/  IMAD.MOV.U32 R5, RZ, RZ, R2 ;  /* 0x000000ffff057224 */ /* 0x000fce00078e0002 */
.L_x_176:
[----:B------:R-:W-:Y:S05]  /*0220*/  BSYNC.RECONVERGENT B0 ;  /* 0x0000000000007941 */ /* 0x000fea0003800200 */
.L_x_175:
[----:B------:R-:W0:Y:S01]  /*0230*/  LDC R10, c[0x0][0x3c4] ;  /* 0x0000f100ff0a7b82 */ /* 0x000e220000000800 */
[----:B------:R-:W1:Y:S01]  /*0240*/  LDCU UR6, c[0x0][0x3a4] ;  /* 0x00007480ff0677ac */ /* 0x000e620008000800 */
[----:B------:R-:W-:Y:S01]  /*0250*/  F2I.TRUNC.NTZ R5, R5 ;  /* 0x0000000500057305 */ /* 0x000fe2000020f100 */
[----:B------:R-:W-:Y:S01]  /*0260*/  BSSY.RECONVERGENT B0, `(.L_x_177) ;  /* 0x000000e000007945 */ /* 0x000fe20003800200 */
[----:B-1---5:R-:W-:-:S06]  /*0270*/  FADD R7, R6, -UR6 ;  /* 0x8000000606077e21 */ /* 0x022fcc0008000000 */
[----:B0-----:R-:W0:Y:S08]  /*0280*/  MUFU.RCP R9, R10 ;  /* 0x0000000a00097308 */ /* 0x001e300000001000 */
[----:B------:R-:W1:Y:S01]  /*0290*/  FCHK P0, R7, R10 ;  /* 0x0000000a07007302 */ /* 0x000e620000000000 */
[----:B0-----:R-:W-:-:S04]  /*02a0*/  FFMA R2, R9, -R10, 1 ;  /* 0x3f80000009027423 */ /* 0x001fc8000000080a */
[----:B------:R-:W-:-:S04]  /*02b0*/  FFMA R2, R9, R2, R9 ;  /* 0x0000000209027223 */ /* 0x000fc80000000009 */
[----:B------:R-:W-:-:S04]  /*02c0*/  FFMA R6, R2, R7, RZ ;  /* 0x0000000702067223 */ /* 0x000fc800000000ff */
[----:B------:R-:W-:-:S04]  /*02d0*/  FFMA R9, R6, -R10, R7 ;  /* 0x8000000a06097223 */ /* 0x000fc80000000007 */
[----:B------:R-:W-:Y:S01]  /*02e0*/  FFMA R8, R2, R9, R6 ;  /* 0x0000000902087223 */ /* 0x000fe20000000006 */
[----:B-1----:R-:W-:Y:S06]  /*02f0*/  @!P0 BRA `(.L_x_178) ;  /* 0x0000000000108947 */ /* 0x002fec0003800000 */
[----:B------:R-:W-:Y:S01]  /*0300*/  IMAD.MOV.U32 R2, RZ, RZ, R7 ;  /* 0x000000ffff027224 */ /* 0x000fe200078e0007 */
[----:B------:R-:W-:-:S07]  /*0310*/  MOV R10, 0x330 ;  /* 0x00000330000a7802 */ /* 0x000fce0000000f00 */
[----:B------:R-:W-:Y:S05]  /*0320*/  CALL.REL.NOINC `($__internal_4_$__cuda_sm3x_div_rn_noftz_f32_slowpath) ;  /* 0x0000000000947944 */ /* 0x000fea0003c00000 */
[----:B------:R-:W-:-:S07]  /*0330*/  IMAD.MOV.U32 R8, RZ, RZ, R2 ;  /* 0x000000ffff087224 */ /* 0x000fce00078e0002 */
.L_x_178:
[----:B------:R-:W-:Y:S05]  /*0340*/  BSYNC.RECONVERGENT B0 ;  /* 0x0000000000007941 */ /* 0x000fea0003800200 */
.L_x_177:
[----:B------:R-:W0:Y:S01]  /*0350*/  LDC R6, c[0x0][0x3c4] ;  /* 0x0000f100ff067b82 */ /* 0x000e220000000800 */
[----:B------:R-:W1:Y:S01]  /*0360*/  LDCU UR6, c[0x0][0x3a8] ;  /* 0x00007500ff0677ac */ /* 0x000e620008000800 */
[----:B------:R-:W-:Y:S01]  /*0370*/  F2I.TRUNC.NTZ R8, R8 ;  /* 0x0000000800087305 */ /* 0x000fe2000020f100 */
[----:B------:R-:W-:Y:S01]  /*0380*/  BSSY.RECONVERGENT B0, `(.L_x_179) ;  /* 0x000000d000007945 */ /* 0x000fe20003800200 */
[----:B-1----:R-:W-:-:S06]  /*0390*/  FADD R7, R4, -UR6 ;  /* 0x8000000604077e21 */ /* 0x002fcc0008000000 */
        /* <DEDUP_REMOVED lines=11> */
.L_x_180:
[----:B------:R-:W-:Y:S05]  /*0450*/  BSYNC.RECONVERGENT B0 ;  /* 0x0000000000007941 */ /* 0x000fea0003800200 */
.L_x_179:
[----:B------:R-:W0:Y:S01]  /*0460*/  LDC R9, c[0x0][0x3c0] ;  /* 0x0000f000ff097b82 */ /* 0x000e220000000800 */
[----:B------:R-:W1:Y:S01]  /*0470*/  F2I.TRUNC.NTZ R2, R2 ;  /* 0x0000000200027305 */ /* 0x000e62000020f100 */
[----:B------:R-:W-:Y:S02]  /*0480*/  ISETP.GE.AND P1, PT, R8, RZ, PT ;  /* 0x000000ff0800720c */ /* 0x000fe40003f26270 */
[----:B------:R-:W-:-:S04]  /*0490*/  ISETP.GE.AND P0, PT, R5, RZ, PT ;  /* 0x000000ff0500720c */ /* 0x000fc80003f06270 */
[----:B------:R-:W2:Y:S08]  /*04a0*/  LDC.64 R6, c[0x0][0x3b8] ;  /* 0x0000ee00ff067b82 */ /* 0x000eb00000000a00 */
[----:B------:R-:W3:Y:S01]  /*04b0*/  LDC.64 R10, c[0x0][0x398] ;  /* 0x0000e600ff0a7b82 */ /* 0x000ee20000000a00 */
[----:B-1----:R-:W-:Y:S02]  /*04c0*/  ISETP.GE.AND P2, PT, R2, RZ, PT ;  /* 0x000000ff0200720c */ /* 0x002fe40003f46270 */
[----:B0-----:R-:W-:-:S04]  /*04d0*/  VIADDMNMX R0, R9, 0xffffffff, R2, PT ;  /* 0xffffffff09007846 */ /* 0x001fc80003800102 */
[----:B------:R-:W-:Y:S02]  /*04e0*/  SEL R0, R0, RZ, P2 ;  /* 0x000000ff00007207 */ /* 0x000fe40001000000 */
[----:B--2---:R-:W-:Y:S02]  /*04f0*/  VIADDMNMX R8, R7, 0xffffffff, R8, PT ;  /* 0xffffffff07087846 */ /* 0x004fe40003800108 */
[----:B------:R-:W-:Y:S02]  /*0500*/  VIADDMNMX R5, R6, 0xffffffff, R5, PT ;  /* 0xffffffff06057846 */ /* 0x000fe40003800105 */
[----:B------:R-:W-:Y:S02]  /*0510*/  SEL R8, R8, RZ, P1 ;  /* 0x000000ff08087207 */ /* 0x000fe40000800000 */
[----:B------:R-:W-:Y:S01]  /*0520*/  SEL R5, R5, RZ, P0 ;  /* 0x000000ff05057207 */ /* 0x000fe20000000000 */
[----:B---3--:R-:W-:-:S04]  /*0530*/  IMAD.WIDE R2, R3, 0x4, R10 ;  /* 0x0000000403027825 */ /* 0x008fc800078e020a */
[----:B------:R-:W-:-:S04]  /*0540*/  IMAD R0, R0, R7, R8 ;  /* 0x0000000700007224 */ /* 0x000fc800078e0208 */
[----:B------:R-:W-:-:S05]  /*0550*/  IMAD R5, R0, R6, R5 ;  /* 0x0000000600057224 */ /* 0x000fca00078e0205 */
[----:B------:R-:W-:Y:S01]  /*0560*/  STG.E desc[UR4][R2.64], R5 ;  /* 0x0000000502007986 */ /* 0x000fe2000c101904 */
[----:B------:R-:W-:Y:S05]  /*0570*/  EXIT ;  /* 0x000000000000794d */ /* 0x000fea0003800000 */
        .weak           $__internal_4_$__cuda_sm3x_div_rn_noftz_f32_slowpath
        .type           $__internal_4_$__cuda_sm3x_div_rn_noftz_f32_slowpath,@function
        .size           $__internal_4_$__cuda_sm3x_div_rn_noftz_f32_slowpath,(.L_x_197 - $__internal_4_$__cuda_sm3x_div_rn_noftz_f32_slowpath)
$__internal_4_$__cuda_sm3x_div_rn_noftz_f32_slowpath:
[----:B------:R-:W-:Y:S01]  /*0580*/  SHF.R.U32.HI R9, RZ, 0x17, R0 ;  /* 0x00000017ff097819 */ /* 0x000fe20000011600 */
[----:B------:R-:W-:Y:S01]  /*0590*/  BSSY.RECONVERGENT B1, `(.L_x_181) ;  /* 0x0000063000017945 */ /* 0x000fe20003800200 */
[----:B------:R-:W-:Y:S01]  /*05a0*/  SHF.R.U32.HI R7, RZ, 0x17, R2 ;  /* 0x00000017ff077819 */ /* 0x000fe20000011602 */
[----:B------:R-:W-:Y:S01]  /*05b0*/  IMAD.MOV.U32 R11, RZ, RZ, R0 ;  /* 0x000000ffff0b7224 */ /* 0x000fe200078e0000 */
[----:B------:R-:W-:Y:S02]  /*05c0*/  LOP3.LUT R9, R9, 0xff, RZ, 0xc0, !PT ;  /* 0x000000ff09097812 */ /* 0x000fe400078ec0ff */
[----:B------:R-:W-:-:S03]  /*05d0*/  LOP3.LUT R14, R7, 0xff, RZ, 0xc0, !PT ;  /* 0x000000ff070e7812 */ /* 0x000fc600078ec0ff */
[----:B------:R-:W-:Y:S02]  /*05e0*/  VIADD R12, R9, 0xffffffff ;  /* 0xffffffff090c7836 */ /* 0x000fe40000000000 */
[----:B------:R-:W-:-:S03]  /*05f0*/  VIADD R13, R14, 0xffffffff ;  /* 0xffffffff0e0d7836 */ /* 0x000fc60000000000 */
[----:B------:R-:W-:-:S04]  /*0600*/  ISETP.GT.U32.AND P0, PT, R12, 0xfd, PT ;  /* 0x000000fd0c00780c */ /* 0x000fc80003f04070 */
[----:B------:R-:W-:-:S13]  /*0610*/  ISETP.GT.U32.OR P0, PT, R13, 0xfd, P0 ;  /* 0x000000fd0d00780c */ /* 0x000fda0000704470 */
[----:B------:R-:W-:Y:S01]  /*0620*/  @!P0 IMAD.MOV.U32 R7, RZ, RZ, RZ ;  /* 0x000000ffff078224 */ /* 0x000fe200078e00ff */
[----:B------:R-:W-:Y:S06]  /*0630*/  @!P0 BRA `(.L_x_182) ;  /* 0x00000000005c8947 */ /* 0x000fec0003800000 */
[----:B------:R-:W-:Y:S02]  /*0640*/  FSETP.GTU.FTZ.AND P0, PT, |R2|, +INF , PT ;  /* 0x7f8000000200780b */ /* 0x000fe40003f1c200 */
[----:B------:R-:W-:-:S04]  /*0650*/  FSETP.GTU.FTZ.AND P1, PT, |R0|, +INF , PT ;  /* 0x7f8000000000780b */ /* 0x000fc80003f3c200 */
[----:B------:R-:W-:-:S13]  /*0660*/  PLOP3.LUT P0, PT, P0, P1, PT, 0xf8, 0x8f ;  /* 0x00000000008f781c */ /* 0x000fda0000703f70 */
[----:B------:R-:W-:Y:S05]  /*0670*/  @P0 BRA `(.L_x_183) ;  /* 0x00000004004c0947 */ /* 0x000fea0003800000 */
[----:B------:R-:W-:-:S13]  /*0680*/  LOP3.LUT P0, RZ, R11, 0x7fffffff, R2, 0xc8, !PT ;  /* 0x7fffffff0bff7812 */ /* 0x000fda000780c802 */
[----:B------:R-:W-:Y:S05]  /*0690*/  @!P0 BRA `(.L_x_184) ;  /* 0x00000004003c8947 */ /* 0x000fea0003800000 */
[----:B------:R-:W-:Y:S02]  /*06a0*/  FSETP.NEU.FTZ.AND P2, PT, |R2|, +INF , PT ;  /* 0x7f8000000200780b */ /* 0x000fe40003f5d200 */
        /* <DEDUP_REMOVED lines=11> */
[----:B------:R-:W-:Y:S02]  /*0760*/  @P0 IMAD.MOV.U32 R7, RZ, RZ, RZ ;  /* 0x000000ffff070224 */ /* 0x000fe400078e00ff */
[----:B------:R-:W-:Y:S01]  /*0770*/  @!P0 FFMA R2, R2, 1.84467440737095516160e+19, RZ ;  /* 0x5f80000002028823 */ /* 0x000fe200000000ff */
[----:B------:R-:W-:Y:S02]  /*0780*/  @!P0 IMAD.MOV.U32 R7, RZ, RZ, -0x40 ;  /* 0xffffffc0ff078424 */ /* 0x000fe400078e00ff */
[----:B------:R-:W-:Y:S02]  /*0790*/  @!P1 FFMA R11, R0, 1.84467440737095516160e+19, RZ ;  /* 0x5f800000000b9823 */ /* 0x000fe400000000ff */
[----:B------:R-:W-:-:S07]  /*07a0*/  @!P1 VIADD R7, R7, 0x40 ;  /* 0x0000004007079836 */ /* 0x000fce0000000000 */
.L_x_182:
[----:B------:R-:W-:Y:S01]  /*07b0*/  LEA R12, R9, 0xc0800000, 0x17 ;  /* 0xc0800000090c7811 */ /* 0x000fe200078eb8ff */
[----:B------:R-:W-:Y:S04]  /*07c0*/  BSSY.RECONVERGENT B2, `(.L_x_187) ;  /* 0x0000036000027945 */ /* 0x000fe80003800200 */
[----:B------:R-:W-:Y:S02]  /*07d0*/  IMAD.IADD R12, R11, 0x1, -R12 ;  /* 0x000000010b0c7824 */ /* 0x000fe400078e0a0c */
[----:B------:R-:W-:Y:S02]  /*07e0*/  VIADD R11, R14, 0xffffff81 ;  /* 0xffffff810e0b7836 */ /* 0x000fe40000000000 */
[----:B------:R0:W1:Y:S01]  /*07f0*/  MUFU.RCP R13, R12 ;  /* 0x0000000c000d7308 */ /* 0x0000620000001000 */
[----:B------:R-:W-:Y:S01]  /*0800*/  FADD.FTZ R15, -R12, -RZ ;  /* 0x800000ff0c0f7221 */ /* 0x000fe20000010100 */
[C---:B------:R-:W-:Y:S01]  /*0810*/  IMAD R2, R11.reuse, -0x800000, R2 ;  /* 0xff8000000b027824 */ /* 0x040fe200078e0202 */
[----:B0-----:R-:W-:-:S05]  /*0820*/  IADD3 R12, PT, PT, R11, 0x7f, -R9 ;  /* 0x0000007f0b0c7810 */ /* 0x001fca0007ffe809 */
[----:B------:R-:W-:Y:S02]  /*0830*/  IMAD.IADD R12, R12, 0x1, R7 ;  /* 0x000000010c0c7824 */ /* 0x000fe400078e0207 */
[----:B-1----:R-:W-:-:S04]  /*0840*/  FFMA R14, R13, R15, 1 ;  /* 0x3f8000000d0e7423 */ /* 0x002fc8000000000f */
        /* <DEDUP_REMOVED lines=8> */
[----:B------:R-:W-:-:S04]  /*08d0*/  IMAD.IADD R11, R9, 0x1, R12 ;  /* 0x00000001090b7824 */ /* 0x000fc800078e020c */
[----:B------:R-:W-:-:S05]  /*08e0*/  VIADD R7, R11, 0xffffffff ;  /* 0xffffffff0b077836 */ /* 0x000fca0000000000 */
        /* <DEDUP_REMOVED lines=10> */
[CCC-:B------:R-:W-:Y:S01]  /*0990*/  FFMA.RM R12, R16.reuse, R14.reuse, R13.reuse ;  /* 0x0000000e100c7223 */ /* 0x1c0fe2000000400d */
[C---:B------:R-:W-:Y:S02]  /*09a0*/  ISETP.NE.AND P2, PT, R11.reuse, RZ, PT ;  /* 0x000000ff0b00720c */ /* 0x040fe40003f45270 */
[----:B------:R-:W-:Y:S02]  /*09b0*/  ISETP.NE.AND P1, PT, R11, RZ, PT ;  /* 0x000000ff0b00720c */ /* 0x000fe40003f25270 */
[----:B------:R-:W-:Y:S01]  /*09c0*/  LOP3.LUT R9, R7, 0x7fffff, RZ, 0xc0, !PT ;  /* 0x007fffff07097812 */ /* 0x000fe200078ec0ff */
[----:B------:R-:W-:Y:S01]  /*09d0*/  FFMA.RP R7, R16, R14, R13 ;  /* 0x0000000e10077223 */ /* 0x000fe2000000800d */
[----:B------:R-:W-:Y:S02]  /*09e0*/  VIADD R14, R11, 0x20 ;  /* 0x000000200b0e7836 */ /* 0x000fe40000000000 */
[----:B------:R-:W-:Y:S01]  /*09f0*/  LOP3.LUT R9, R9, 0x800000, RZ, 0xfc, !PT ;  /* 0x0080000009097812 */ /* 0x000fe200078efcff */
[----:B------:R-:W-:Y:S01]  /*0a00*/  IMAD.MOV R11, RZ, RZ, -R11 ;  /* 0x000000ffff0b7224 */ /* 0x000fe200078e0a0b */
[----:B------:R-:W-:-:S02]  /*0a10*/  FSETP.NEU.FTZ.AND P0, PT, R7, R12, PT ;  /* 0x0000000c0700720b */ /* 0x000fc40003f1d000 */
[----:B------:R-:W-:Y:S02]  /*0a20*/  SHF.L.U32 R14, R9, R14, RZ ;  /* 0x0000000e090e7219 */ /* 0x000fe400000006ff */
[----:B------:R-:W-:Y:S02]  /*0a30*/  SEL R12, R11, RZ, P2 ;  /* 0x000000ff0b0c7207 */ /* 0x000fe40001000000 */
[----:B------:R-:W-:Y:S02]  /*0a40*/  ISETP.NE.AND P1, PT, R14, RZ, P1 ;  /* 0x000000ff0e00720c */ /* 0x000fe40000f25270 */
[----:B------:R-:W-:Y:S02]  /*0a50*/  SHF.R.U32.HI R12, RZ, R12, R9 ;  /* 0x0000000cff0c7219 */ /* 0x000fe40000011609 */
[----:B------:R-:W-:Y:S02]  /*0a60*/  PLOP3.LUT P0, PT, P0, P1, PT, 0xf8, 0x8f ;  /* 0x00000000008f781c */ /* 0x000fe40000703f70 */
[----:B------:R-:W-:-:S02]  /*0a70*/  SHF.R.U32.HI R14, RZ, 0x1, R12 ;  /* 0x00000001ff0e7819 */ /* 0x000fc4000001160c */
[----:B------:R-:W-:-:S04]  /*0a80*/  SEL R7, RZ, 0x1, !P0 ;  /* 0x00000001ff077807 */ /* 0x000fc80004000000 */
[----:B------:R-:W-:-:S04]  /*0a90*/  LOP3.LUT R7, R7, 0x1, R14, 0xf8, !PT ;  /* 0x0000000107077812 */ /* 0x000fc800078ef80e */
[----:B------:R-:W-:-:S05]  /*0aa0*/  LOP3.LUT R7, R7, R12, RZ, 0xc0, !PT ;  /* 0x0000000c07077212 */ /* 0x000fca00078ec0ff */
[----:B------:R-:W-:-:S05]  /*0ab0*/  IMAD.IADD R7, R14, 0x1, R7 ;  /* 0x000000010e077824 */ /* 0x000fca00078e0207 */
[----:B------:R-:W-:Y:S01]  /*0ac0*/  LOP3.LUT R2, R7, R2, RZ, 0xfc, !PT ;  /* 0x0000000207027212 */ /* 0x000fe200078efcff */
[----:B------:R-:W-:Y:S06]  /*0ad0*/  BRA `(.L_x_190) ;  /* 0x0000000000107947 */ /* 0x000fec0003800000 */
.L_x_189:
[----:B------:R-:W-:-:S04]  /*0ae0*/  LOP3.LUT R2, R2, 0x80000000, RZ, 0xc0, !PT ;  /* 0x8000000002027812 */ /* 0x000fc800078ec0ff */
[----:B------:R-:W-:Y:S01]  /*0af0*/  LOP3.LUT R2, R2, 0x7f800000, RZ, 0xfc, !PT ;  /* 0x7f80000002027812 */ /* 0x000fe200078efcff */
[----:B------:R-:W-:Y:S06]  /*0b00*/  BRA `(.L_x_190) ;  /* 0x0000000000047947 */ /* 0x000fec0003800000 */
.L_x_188:
[----:B------:R-:W-:-:S07]  /*0b10*/  IMAD R2, R12, 0x800000, R2 ;  /* 0x008000000c027824 */ /* 0x000fce00078e0202 */
.L_x_190:
[----:B------:R-:W-:Y:S05]  /*0b20*/  BSYNC.RECONVERGENT B2 ;  /* 0x0000000000027941 */ /* 0x000fea0003800200 */
.L_x_187:
[----:B------:R-:W-:Y:S05]  /*0b30*/  BRA `(.L_x_191) ;  /* 0x0000000000207947 */ /* 0x000fea0003800000 */
.L_x_186:
[----:B------:R-:W-:-:S04]  /*0b40*/  LOP3.LUT R2, R11, 0x80000000, R2, 0x48, !PT ;  /* 0x800000000b027812 */ /* 0x000fc800078e4802 */
[----:B------:R-:W-:Y:S01]  /*0b50*/  LOP3.LUT R2, R2, 0x7f800000, RZ, 0xfc, !PT ;  /* 0x7f80000002027812 */ /* 0x000fe200078efcff */
[----:B------:R-:W-:Y:S06]  /*0b60*/  BRA `(.L_x_191) ;  /* 0x0000000000147947 */ /* 0x000fec0003800000 */
.L_x_185:
[----:B------:R-:W-:Y:S01]  /*0b70*/  LOP3.LUT R2, R11, 0x80000000, R2, 0x48, !PT ;  /* 0x800000000b027812 */ /* 0x000fe200078e4802 */
[----:B------:R-:W-:Y:S06]  /*0b80*/  BRA `(.L_x_191) ;  /* 0x00000000000c7947 */ /* 0x000fec0003800000 */
.L_x_184:
[----:B------:R-:W0:Y:S01]  /*0b90*/  MUFU.RSQ R2, -QNAN ;  /* 0xffc0000000027908 */ /* 0x000e220000001400 */
[----:B------:R-:W-:Y:S05]  /*0ba0*/  BRA `(.L_x_191) ;  /* 0x0000000000047947 */ /* 0x000fea0003800000 */
.L_x_183:
[----:B------:R-:W-:-:S07]  /*0bb0*/  FADD.FTZ R2, R2, R0 ;  /* 0x0000000002027221 */ /* 0x000fce0000010000 */
.L_x_191:
[----:B------:R-:W-:Y:S05]  /*0bc0*/  BSYNC.RECONVERGENT B1 ;  /* 0x0000000000017941 */ /* 0x000fea0003800200 */
.L_x_181:
[----:B------:R-:W-:-:S04]  /*0bd0*/  IMAD.MOV.U32 R11, RZ, RZ, 0x0 ;  /* 0x00000000ff0b7424 */ /* 0x000fc800078e00ff */
[----:B0-----:R-:W-:Y:S05]  /*0be0*/  RET.REL.NODEC R10 `(build_grid_kernel) ;  /* 0xfffffff40a047950 */ /* 0x001fea0003c3ffff */
.L_x_192:
        /* <DEDUP_REMOVED lines=9> */
.L_x_197:


//--------------------- .nv.shared.reserved.0     --------------------------
	.section	.nv.shared.reserved.0,"aw",@nobits
	.weak		__nv_reservedSMEM_offset_0_alias
	.size		__nv_reservedSMEM_offset_0_alias, 0, 64
	.other		__nv_reservedSMEM_offset_0_alias,@"STO_CUDA_RESERVED_SHARED STV_DEFAULT"
__nv_reservedSMEM_offset_0_alias:
	.zero		0
	.zero		64


//--------------------- .nv.global                --------------------------
	.section	.nv.global,"aw",@nobits
.nv.global:
	.type		_ZN34_INTERNAL_ac48537b_4_k_cu_cf778cb06thrust24THRUST_300001_SM_1000_NS12placeholders2_8E,@object
	.size		_ZN34_INTERNAL_ac48537b_4_k_cu_cf778cb06thrust24THRUST_300001_SM_1000_NS12placeholders2_8E,(_ZN34_INTERNAL_ac48537b_4_k_cu_cf778cb04cuda3std3__436_GLOBAL__N__ac48537b_4_k_cu_cf778cb06ignoreE - _ZN34_INTERNAL_ac48537b_4_k_cu_cf778cb06thrust24THRUST_300001_SM_1000_NS12placeholders2_8E)
_ZN34_INTERNAL_ac48537b_4_k_cu_cf778cb06thrust24THRUST_300001_SM_1000_NS12placeholders2_8E:
	.zero		1
	.type		_ZN34_INTERNAL_ac48537b_4_k_cu_cf778cb04cuda3std3__436_GLOBAL__N__ac48537b_4_k_cu_cf778cb06ignoreE,@object
	.size		_ZN34_INTERNAL_ac48537b_4_k_cu_cf778cb04cuda3std3__436_GLOBAL__N__ac48537b_4_k_cu_cf778cb06ignoreE,(_ZN34_INTERNAL_ac48537b_4_k_cu_cf778cb04cuda3std6ranges3__45__cpo4dataE - _ZN34_INTERNAL_ac48537b_4_k_cu_cf778cb04cuda3std3__436_GLOBAL__N__ac48537b_4_k_cu_cf778cb06ignoreE)
_ZN34_INTERNAL_ac48537b_4_k_cu_cf778cb04cuda3std3__436_GLOBAL__N__ac48537b_4_k_cu_cf778cb06ignoreE:
	.zero		1
	.type		_ZN34_INTERNAL_ac48537b_4_k_cu_cf778cb04cuda3std6ranges3__45__cpo4dataE,@object
	.size		_ZN34_INTERNAL_ac48537b_4_k_cu_cf778cb04cuda3std6ranges3__45__cpo4dataE,(_ZN34_INTERNAL_ac48537b_4_k_cu_cf778cb06thrust24THRUST_300001_SM_1000_NS6system3cpp3parE - _ZN34_INTERNAL_ac48537b_4_k_cu_cf778cb04cuda3std6ranges3__45__cpo4dataE)
_ZN34_INTERNAL_ac48537b_4_k_cu_cf778cb04cuda3std6ranges3__45__cpo4dataE:
	.zero		1
	.type		_ZN34_INTERNAL_ac48537b_4_k_cu_cf778cb06thrust24THRUST_300001_SM_1000_NS6system3cpp3parE,@object
	.size		_ZN34_INTERNAL_ac48537b_4_k_cu_cf778cb06thrust24THRUST_300001_SM_1000_NS6system3cpp3parE,(_ZN34_INTERNAL_ac48537b_4_k_cu_cf778cb04cuda3std3__45__cpo5beginE - _ZN34_INTERNAL_ac48537b_4_k_cu_cf778cb06thrust24THRUST_300001_SM_1000_NS6system3cpp3parE)
_ZN34_INTERNAL_ac48537b_4_k_cu_cf778cb06thrust24THRUST_300001_SM_1000_NS6system3cpp3parE:
	.zero		1
	.type		_ZN34_INTERNAL_ac48537b_4_k_cu_cf778cb04cuda3std3__45__cpo5beginE,@object
	.size		_ZN34_INTERNAL_ac48537b_4_k_cu_cf778cb04cuda3std3__45__cpo5beginE,(_ZN34_INTERNAL_ac48537b_4_k_cu_cf778cb04cuda3std6ranges3__45__cpo5beginE - _ZN34_INTERNAL_ac48537b_4_k_cu_cf778cb04cuda3std3__45__cpo5beginE)
_ZN34_INTERNAL_ac48537b_4_k_cu_cf778cb04cuda3std3__45__cpo5beginE:
	.zero		1
	.type		_ZN34_INTERNAL_ac48537b_4_k_cu_cf778cb04cuda3std6ranges3__45__cpo5beginE,@object
	.size		_ZN34_INTERNAL_ac48537b_4_k_cu_cf778cb04cuda3std6ranges3__45__cpo5beginE,(_ZN34_INTERNAL_ac48537b_4_k_cu_cf778cb06thrust24THRUST_300001_SM_1000_NS6deviceE - _ZN34_INTERNAL_ac48537b_4_k_cu_cf778cb04cuda3std6ranges3__45__cpo5beginE)
_ZN34_INTERNAL_ac48537b_4_k_cu_cf778cb04cuda3std6ranges3__45__cpo5beginE:
	.zero		1
	.type		_ZN34_INTERNAL_ac48537b_4_k_cu_cf778cb06thrust24THRUST_300001_SM_1000_NS6deviceE,@object
	.size		_ZN34_INTERNAL_ac48537b_4_k_cu_cf778cb06thrust24THRUST_300001_SM_1000_NS6deviceE,(_ZN34_INTERNAL_ac48537b_4_k_cu_cf778cb04cuda3std3__47nulloptE - _ZN34_INTERNAL_ac48537b_4_k_cu_cf778cb06thrust24THRUST_300001_SM_1000_NS6deviceE)
_ZN34_INTERNAL_ac48537b_4_k_cu_cf778cb06thrust24THRUST_300001_SM_1000_NS6deviceE:
	.zero		1
	.type		_ZN34_INTERNAL_ac48537b_4_k_cu_cf778cb04cuda3std3__47nulloptE,@object
	.size		_ZN34_INTERNAL_ac48537b_4_k_cu_cf778cb04cuda3std3__47nulloptE,(_ZN34_INTERNAL_ac48537b_4_k_cu_cf778cb04cuda3std6ranges3__45__cpo8distanceE - _ZN34_INTERNAL_ac48537b_4_k_cu_cf778cb04cuda3std3__47nulloptE)
_ZN34_INTERNAL_ac48537b_4_k_cu_cf778cb04cuda3std3__47nulloptE:
	.zero		1
	.type		_ZN34_INTERNAL_ac48537b_4_k_cu_cf778cb04cuda3std6ranges3__45__cpo8distanceE,@object
	.size		_ZN34_INTERNAL_ac48537b_4_k_cu_cf778cb04cuda3std6ranges3__45__cpo8distanceE,(_ZN34_INTERNAL_ac48537b_4_k_cu_cf778cb06thrust24THRUST_300001_SM_1000_NS12placeholders2_4E - _ZN34_INTERNAL_ac48537b_4_k_cu_cf778cb04cuda3std6ranges3__45__cpo8distanceE)
_ZN34_INTERNAL_ac48537b_4_k_cu_cf778cb04cuda3std6ranges3__45__cpo8distanceE:
	.zero		1
	.type		_ZN34_INTERNAL_ac48537b_4_k_cu_cf778cb06thrust24THRUST_300001_SM_1000_NS12placeholders2_4E,@object
	.size		_ZN34_INTERNAL_ac48537b_4_k_cu_cf778cb06thrust24THRUST_300001_SM_1000_NS12placeholders2_4E,(_ZN34_INTERNAL_ac48537b_4_k_cu_cf778cb04cuda3std3__45__cpo6rbeginE - _ZN34_INTERNAL_ac48537b_4_k_cu_cf778cb06thrust24THRUST_300001_SM_1000_NS12placeholders2_4E)
_ZN34_INTERNAL_ac48537b_4_k_cu_cf778cb06thrust24THRUST_300001_SM_1000_NS12placeholders2_4E:
	.zero		1
	.type		_ZN34_INTERNAL_ac48537b_4_k_cu_cf778cb04cuda3std3__45__cpo6rbeginE,@object
	.size		_ZN34_INTERNAL_ac48537b_4_k_cu_cf778cb04cuda3std3__45__cpo6rbeginE,(_ZN34_INTERNAL_ac48537b_4_k_cu_cf778cb04cuda3std6ranges3__45__cpo7advanceE - _ZN34_INTERNAL_ac48537b_4_k_cu_cf778cb04cuda3std3__45__cpo6rbeginE)
_ZN34_INTERNAL_ac48537b_4_k_cu_cf778cb04cuda3std3__45__cpo6rbeginE:
	.zero		1
	.type		_ZN34_INTERNAL_ac48537b_4_k_cu_cf778cb04cuda3std6ranges3__45__cpo7advanceE,@object
	.size		_ZN34_INTERNAL_ac48537b_4_k_cu_cf778cb04cuda3std6ranges3__45__cpo7advanceE,(_ZN34_INTERNAL_ac48537b_4_k_cu_cf778cb06thrust24THRUST_300001_SM_1000_NS12placeholders3_10E - _ZN34_INTERNAL_ac48537b_4_k_cu_cf778cb04cuda3std6ranges3__45__cpo7advanceE)
_ZN34_INTERNAL_ac48537b_4_k_cu_cf778cb04cuda3std6ranges3__45__cpo7advanceE:
	.zero		1
	.type		_ZN34_INTERNAL_ac48537b_4_k_cu_cf778cb06thrust24THRUST_300001_SM_1000_NS12placeholders3_10E,@object
	.size		_ZN34_INTERNAL_ac48537b_4_k_cu_cf778cb06thrust24THRUST_300001_SM_1000_NS12placeholders3_10E,(_ZN34_INTERNAL_ac48537b_4_k_cu_cf778cb04cuda3std3__48in_placeE - _ZN34_INTERNAL_ac48537b_4_k_cu_cf778cb06thrust24THRUST_300001_SM_1000_NS12placeholders3_10E)
_ZN34_INTERNAL_ac48537b_4_k_cu_cf778cb06thrust24THRUST_300001_SM_1000_NS12placeholders3_10E:
	.zero		1
	.type		_ZN34_INTERNAL_ac48537b_4_k_cu_cf778cb04cuda3std3__48in_placeE,@object
	.size		_ZN34_INTERNAL_ac48537b_4_k_cu_cf778cb04cuda3std3__48in_placeE,(_ZN34_INTERNAL_ac48537b_4_k_cu_cf778cb04cuda3std6ranges3__45__cpo4sizeE - _ZN34_INTERNAL_ac48537b_4_k_cu_cf778cb04cuda3std3__48in_placeE)
_ZN34_INTERNAL_ac48537b_4_k_cu_cf778cb04cuda3std3__48in_placeE:
	.zero		1
	.type		_ZN34_INTERNAL_ac48537b_4_k_cu_cf778cb04cuda3std6ranges3__45__cpo4sizeE,@object
	.size		_ZN34_INTERNAL_ac48537b_4_k_cu_cf778cb04cuda3std6ranges3__45__cpo4sizeE,(_ZN34_INTERNAL_ac48537b_4_k_cu_cf778cb06thrust24THRUST_300001_SM_1000_NS12placeholders2_2E - _ZN34_INTERNAL_ac48537b_4_k_cu_cf778cb04cuda3std6ranges3__45__cpo4sizeE)
_ZN34_INTERNAL_ac48537b_4_k_cu_cf778cb04cuda3std6ranges3__45__cpo4sizeE:
	.zero		1
	.type		_ZN34_INTERNAL_ac48537b_4_k_cu_cf778cb06thrust24THRUST_300001_SM_1000_NS12placeholders2_2E,@object
	.size		_ZN34_INTERNAL_ac48537b_4_k_cu_cf778cb06thrust24THRUST_300001_SM_1000_NS12placeholders2_2E,(_ZN34_INTERNAL_ac48537b_4_k_cu_cf778cb04cuda3std3__45__cpo6cbeginE - _ZN34_INTERNAL_ac48537b_4_k_cu_cf778cb06thrust24THRUST_300001_SM_1000_NS12placeholders2_2E)
_ZN34_INTERNAL_ac48537b_4_k_cu_cf778cb06thrust24THRUST_300001_SM_1000_NS12placeholders2_2E:
	.zero		1
	.type		_ZN34_INTERNAL_ac48537b_4_k_cu_cf778cb04cuda3std3__45__cpo6cbeginE,@object
	.size		_ZN34_INTERNAL_ac48537b_4_k_cu_cf778cb04cuda3std3__45__cpo6cbeginE,(_ZN34_INTERNAL_ac48537b_4_k_cu_cf778cb04cuda3std6ranges3__45__cpo6cbeginE - _ZN34_INTERNAL_ac48537b_4_k_cu_cf778cb04cuda3std3__45__cpo6cbeginE)
_ZN34_INTERNAL_ac48537b_4_k_cu_cf778cb04cuda3std3__45__cpo6cbeginE:
	.zero		1
	.type		_ZN34_INTERNAL_ac48537b_4_k_cu_cf778cb04cuda3std6ranges3__45__cpo6cbeginE,@object
	.size		_ZN34_INTERNAL_ac48537b_4_k_cu_cf778cb04cuda3std6ranges3__45__cpo6cbeginE,(_ZN34_INTERNAL_ac48537b_4_k_cu_cf778cb06thrust24THRUST_300001_SM_1000_NS12placeholders2_6E - _ZN34_INTERNAL_ac48537b_4_k_cu_cf778cb04cuda3std6ranges3__45__cpo6cbeginE)
_ZN34_INTERNAL_ac48537b_4_k_cu_cf778cb04cuda3std6ranges3__45__cpo6cbeginE:
	.zero		1
	.type		_ZN34_INTERNAL_ac48537b_4_k_cu_cf778cb06thrust24THRUST_300001_SM_1000_NS12placeholders2_6E,@object
	.size		_ZN34_INTERNAL_ac48537b_4_k_cu_cf778cb06thrust24THRUST_300001_SM_1000_NS12placeholders2_6E,(_ZN34_INTERNAL_ac48537b_4_k_cu_cf778cb04cuda3std3__45__cpo7crbeginE - _ZN34_INTERNAL_ac48537b_4_k_cu_cf778cb06thrust24THRUST_300001_SM_1000_NS12placeholders2_6E)
_ZN34_INTERNAL_ac48537b_4_k_cu_cf778cb06thrust24THRUST_300001_SM_1000_NS12placeholders2_6E:
	.zero		1
	.type		_ZN34_INTERNAL_ac48537b_4_k_cu_cf778cb04cuda3std3__45__cpo7crbeginE,@object
	.size		_ZN34_INTERNAL_ac48537b_4_k_cu_cf778cb04cuda3std3__45__cpo7crbeginE,(_ZN34_INTERNAL_ac48537b_4_k_cu_cf778cb04cuda3std6ranges3__45__cpo4nextE - _ZN34_INTERNAL_ac48537b_4_k_cu_cf778cb04cuda3std3__45__cpo7crbeginE)
_ZN34_INTERNAL_ac48537b_4_k_cu_cf778cb04cuda3std3__45__cpo7crbeginE:
	.zero		1
	.type		_ZN34_INTERNAL_ac48537b_4_k_cu_cf778cb04cuda3std6ranges3__45__cpo4nextE,@object
	.size		_ZN34_INTERNAL_ac48537b_4_k_cu_cf778cb04cuda3std6ranges3__45__cpo4nextE,(_ZN34_INTERNAL_ac48537b_4_k_cu_cf778cb04cuda3std6ranges3__45__cpo4swapE - _ZN34_INTERNAL_ac48537b_4_k_cu_cf778cb04cuda3std6ranges3__45__cpo4nextE)
_ZN34_INTERNAL_ac48537b_4_k_cu_cf778cb04cuda3std6ranges3__45__cpo4nextE:
	.zero		1
	.type		_ZN34_INTERNAL_ac48537b_4_k_cu_cf778cb04cuda3std6ranges3__45__cpo4swapE,@object
	.size		_ZN34_INTERNAL_ac48537b_4_k_cu_cf778cb04cuda3std6ranges3__45__cpo4swapE,(_ZN34_INTERNAL_ac48537b_4_k_cu_cf778cb06thrust24THRUST_300001_SM_1000_NS8cuda_cub10par_nosyncE - _ZN34_INTERNAL_ac48537b_4_k_cu_cf778cb04cuda3std6ranges3__45__cpo4swapE)
_ZN34_INTERNAL_ac48537b_4_k_cu_cf778cb04cuda3std6ranges3__45__cpo4swapE:
	.zero		1
	.type		_ZN34_INTERNAL_ac48537b_4_k_cu_cf778cb06thrust24THRUST_300001_SM_1000_NS8cuda_cub10par_nosyncE,@object
	.size		_ZN34_INTERNAL_ac48537b_4_k_cu_cf778cb06thrust24THRUST_300001_SM_1000_NS8cuda_cub10par_nosyncE,(_ZN34_INTERNAL_ac48537b_4_k_cu_cf778cb06thrust24THRUST_300001_SM_1000_NS3seqE - _ZN34_INTERNAL_ac48537b_4_k_cu_cf778cb06thrust24THRUST_300001_SM_1000_NS8cuda_cub10par_nosyncE)
_ZN34_INTERNAL_ac48537b_4_k_cu_cf778cb06thrust24THRUST_300001_SM_1000_NS8cuda_cub10par_nosyncE:
	.zero		1
	.type		_ZN34_INTERNAL_ac48537b_4_k_cu_cf778cb06thrust24THRUST_300001_SM_1000_NS3seqE,@object
	.size		_ZN34_INTERNAL_ac48537b_4_k_cu_cf778cb06thrust24THRUST_300001_SM_1000_NS3seqE,(_ZN34_INTERNAL_ac48537b_4_k_cu_cf778cb04cuda3std3__420unreachable_sentinelE - _ZN34_INTERNAL_ac48537b_4_k_cu_cf778cb06thrust24THRUST_300001_SM_1000_NS3seqE)
_ZN34_INTERNAL_ac48537b_4_k_cu_cf778cb06thrust24THRUST_300001_SM_1000_NS3seqE:
	.zero		1
	.type		_ZN34_INTERNAL_ac48537b_4_k_cu_cf778cb04cuda3std3__420unreachable_sentinelE,@object
	.size		_ZN34_INTERNAL_ac48537b_4_k_cu_cf778cb04cuda3std3__420unreachable_sentinelE,(_ZN34_INTERNAL_ac48537b_4_k_cu_cf778cb04cuda3std6ranges3__45__cpo5ssizeE - _ZN34_INTERNAL_ac48537b_4_k_cu_cf778cb04cuda3std3__420unreachable_sentinelE)
_ZN34_INTERNAL_ac48537b_4_k_cu_cf778cb04cuda3std3__420unreachable_sentinelE:
	.zero		1
	.type		_ZN34_INTERNAL_ac48537b_4_k_cu_cf778cb04cuda3std6ranges3__45__cpo5ssizeE,@object
	.size		_ZN34_INTERNAL_ac48537b_4_k_cu_cf778cb04cuda3std6ranges3__45__cpo5ssizeE,(_ZN34_INTERNAL_ac48537b_4_k_cu_cf778cb06thrust24THRUST_300001_SM_1000_NS12placeholders2_3E - _ZN34_INTERNAL_ac48537b_4_k_cu_cf778cb04cuda3std6ranges3__45__cpo5ssizeE)
_ZN34_INTERNAL_ac48537b_4_k_cu_cf778cb04cuda3std6ranges3__45__cpo5ssizeE:
	.zero		1
	.type		_ZN34_INTERNAL_ac48537b_4_k_cu_cf778cb06thrust24THRUST_300001_SM_1000_NS12placeholders2_3E,@object
	.size		_ZN34_INTERNAL_ac48537b_4_k_cu_cf778cb06thrust24THRUST_300001_SM_1000_NS12placeholders2_3E,(_ZN34_INTERNAL_ac48537b_4_k_cu_cf778cb04cuda3std3__45__cpo4cendE - _ZN34_INTERNAL_ac48537b_4_k_cu_cf778cb06thrust24THRUST_300001_SM_1000_NS12placeholders2_3E)
_ZN34_INTERNAL_ac48537b_4_k_cu_cf778cb06thrust24THRUST_300001_SM_1000_NS12placeholders2_3E:
	.zero		1
	.type		_ZN34_INTERNAL_ac48537b_4_k_cu_cf778cb04cuda3std3__45__cpo4cendE,@object
	.size		_ZN34_INTERNAL_ac48537b_4_k_cu_cf778cb04cuda3std3__45__cpo4cendE,(_ZN34_INTERNAL_ac48537b_4_k_cu_cf778cb04cuda3std6ranges3__45__cpo4cendE - _ZN34_INTERNAL_ac48537b_4_k_cu_cf778cb04cuda3std3__45__cpo4cendE)
_ZN34_INTERNAL_ac48537b_4_k_cu_cf778cb04cuda3std3__45__cpo4cendE:
	.zero		1
	.type		_ZN34_INTERNAL_ac48537b_4_k_cu_cf778cb04cuda3std6ranges3__45__cpo4cendE,@object
	.size		_ZN34_INTERNAL_ac48537b_4_k_cu_cf778cb04cuda3std6ranges3__45__cpo4cendE,(_ZN34_INTERNAL_ac48537b_4_k_cu_cf778cb06thrust24THRUST_300001_SM_1000_NS12placeholders2_7E - _ZN34_INTERNAL_ac48537b_4_k_cu_cf778cb04cuda3std6ranges3__45__cpo4cendE)
_ZN34_INTERNAL_ac48537b_4_k_cu_cf778cb04cuda3std6ranges3__45__cpo4cendE:
	.zero		1
	.type		_ZN34_INTERNAL_ac48537b_4_k_cu_cf778cb06thrust24THRUST_300001_SM_1000_NS12placeholders2_7E,@object
	.size		_ZN34_INTERNAL_ac48537b_4_k_cu_cf778cb06thrust24THRUST_300001_SM_1000_NS12placeholders2_7E,(_ZN34_INTERNAL_ac48537b_4_k_cu_cf778cb04cuda3std3__45__cpo5crendE - _ZN34_INTERNAL_ac48537b_4_k_cu_cf778cb06thrust24THRUST_300001_SM_1000_NS12placeholders2_7E)
_ZN34_INTERNAL_ac48537b_4_k_cu_cf778cb06thrust24THRUST_300001_SM_1000_NS12placeholders2_7E:
	.zero		1
	.type		_ZN34_INTERNAL_ac48537b_4_k_cu_cf778cb04cuda3std3__45__cpo5crendE,@object
	.size		_ZN34_INTERNAL_ac48537b_4_k_cu_cf778cb04cuda3std3__45__cpo5crendE,(_ZN34_INTERNAL_ac48537b_4_k_cu_cf778cb04cuda3std6ranges3__45__cpo4prevE - _ZN34_INTERNAL_ac48537b_4_k_cu_cf778cb04cuda3std3__45__cpo5crendE)
_ZN34_INTERNAL_ac48537b_4_k_cu_cf778cb04cuda3std3__45__cpo5crendE:
	.zero		1
	.type		_ZN34_INTERNAL_ac48537b_4_k_cu_cf778cb04cuda3std6ranges3__45__cpo4prevE,@object
	.size		_ZN34_INTERNAL_ac48537b_4_k_cu_cf778cb04cuda3std6ranges3__45__cpo4prevE,(_ZN34_INTERNAL_ac48537b_4_k_cu_cf778cb04cuda3std6ranges3__45__cpo9iter_moveE - _ZN34_INTERNAL_ac48537b_4_k_cu_cf778cb04cuda3std6ranges3__45__cpo4prevE)
_ZN34_INTERNAL_ac48537b_4_k_cu_cf778cb04cuda3std6ranges3__45__cpo4prevE:
	.zero		1
	.type		_ZN34_INTERNAL_ac48537b_4_k_cu_cf778cb04cuda3std6ranges3__45__cpo9iter_moveE,@object
	.size		_ZN34_INTERNAL_ac48537b_4_k_cu_cf778cb04cuda3std6ranges3__45__cpo9iter_moveE,(_ZN34_INTERNAL_ac48537b_4_k_cu_cf778cb06thrust24THRUST_300001_SM_1000_NS6system6detail10sequential3seqE - _ZN34_INTERNAL_ac48537b_4_k_cu_cf778cb04cuda3std6ranges3__45__cpo9iter_moveE)
_ZN34_INTERNAL_ac48537b_4_k_cu_cf778cb04cuda3std6ranges3__45__cpo9iter_moveE:
	.zero		1
	.type		_ZN34_INTERNAL_ac48537b_4_k_cu_cf778cb06thrust24THRUST_300001_SM_1000_NS6system6detail10sequential3seqE,@object
	.size		_ZN34_INTERNAL_ac48537b_4_k_cu_cf778cb06thrust24THRUST_300001_SM_1000_NS6system6detail10sequential3seqE,(_ZN34_INTERNAL_ac48537b_4_k_cu_cf778cb06thrust24THRUST_300001_SM_1000_NS12placeholders2_9E - _ZN34_INTERNAL_ac48537b_4_k_cu_cf778cb06thrust24THRUST_300001_SM_1000_NS6system6detail10sequential3seqE)
_ZN34_INTERNAL_ac48537b_4_k_cu_cf778cb06thrust24THRUST_300001_SM_1000_NS6system6detail10sequential3seqE:
	.zero		1
	.type		_ZN34_INTERNAL_ac48537b_4_k_cu_cf778cb06thrust24THRUST_300001_SM_1000_NS12placeholders2_9E,@object
	.size		_ZN34_INTERNAL_ac48537b_4_k_cu_cf778cb06thrust24THRUST_300001_SM_1000_NS12placeholders2_9E,(_ZN34_INTERNAL_ac48537b_4_k_cu_cf778cb04cuda3std3__419piecewise_constructE - _ZN34_INTERNAL_ac48537b_4_k_cu_cf778cb06thrust24THRUST_300001_SM_1000_NS12placeholders2_9E)
_ZN34_INTERNAL_ac48537b_4_k_cu_cf778cb06thrust24THRUST_300001_SM_1000_NS12placeholders2_9E:
	.zero		1
	.type		_ZN34_INTERNAL_ac48537b_4_k_cu_cf778cb04cuda3std3__419piecewise_constructE,@object
	.size		_ZN34_INTERNAL_ac48537b_4_k_cu_cf778cb04cuda3std3__419piecewise_constructE,(_ZN34_INTERNAL_ac48537b_4_k_cu_cf778cb04cuda3std6ranges3__45__cpo5cdataE - _ZN34_INTERNAL_ac48537b_4_k_cu_cf778cb04cuda3std3__419piecewise_constructE)
_ZN34_INTERNAL_ac48537b_4_k_cu_cf778cb04cuda3std3__419piecewise_constructE:
	.zero		1
	.type		_ZN34_INTERNAL_ac48537b_4_k_cu_cf778cb04cuda3std6ranges3__45__cpo5cdataE,@object
	.size		_ZN34_INTERNAL_ac48537b_4_k_cu_cf778cb04cuda3std6ranges3__45__cpo5cdataE,(_ZN34_INTERNAL_ac48537b_4_k_cu_cf778cb06thrust24THRUST_300001_SM_1000_NS12placeholders2_1E - _ZN34_INTERNAL_ac48537b_4_k_cu_cf778cb04cuda3std6ranges3__45__cpo5cdataE)
_ZN34_INTERNAL_ac48537b_4_k_cu_cf778cb04cuda3std6ranges3__45__cpo5cdataE:
	.zero		1
	.type		_ZN34_INTERNAL_ac48537b_4_k_cu_cf778cb06thrust24THRUST_300001_SM_1000_NS12placeholders2_1E,@object
	.size		_ZN34_INTERNAL_ac48537b_4_k_cu_cf778cb06thrust24THRUST_300001_SM_1000_NS12placeholders2_1E,(_ZN34_INTERNAL_ac48537b_4_k_cu_cf778cb04cuda3std3__45__cpo3endE - _ZN34_INTERNAL_ac48537b_4_k_cu_cf778cb06thrust24THRUST_300001_SM_1000_NS12placeholders2_1E)
_ZN34_INTERNAL_ac48537b_4_k_cu_cf778cb06thrust24THRUST_300001_SM_1000_NS12placeholders2_1E:
	.zero		1
	.type		_ZN34_INTERNAL_ac48537b_4_k_cu_cf778cb04cuda3std3__45__cpo3endE,@object
	.size		_ZN34_INTERNAL_ac48537b_4_k_cu_cf778cb04cuda3std3__45__cpo3endE,(_ZN34_INTERNAL_ac48537b_4_k_cu_cf778cb04cuda3std6ranges3__45__cpo3endE - _ZN34_INTERNAL_ac48537b_4_k_cu_cf778cb04cuda3std3__45__cpo3endE)
_ZN34_INTERNAL_ac48537b_4_k_cu_cf778cb04cuda3std3__45__cpo3endE:
	.zero		1
	.type		_ZN34_INTERNAL_ac48537b_4_k_cu_cf778cb04cuda3std6ranges3__45__cpo3endE,@object
	.size		_ZN34_INTERNAL_ac48537b_4_k_cu_cf778cb04cuda3std6ranges3__45__cpo3endE,(_ZN34_INTERNAL_ac48537b_4_k_cu_cf778cb06thrust24THRUST_300001_SM_1000_NS12placeholders2_5E - _ZN34_INTERNAL_ac48537b_4_k_cu_cf778cb04cuda3std6ranges3__45__cpo3endE)
_ZN34_INTERNAL_ac48537b_4_k_cu_cf778cb04cuda3std6ranges3__45__cpo3endE:
	.zero		1
	.type		_ZN34_INTERNAL_ac48537b_4_k_cu_cf778cb06thrust24THRUST_300001_SM_1000_NS12placeholders2_5E,@object
	.size		_ZN34_INTERNAL_ac48537b_4_k_cu_cf778cb06thrust24THRUST_300001_SM_1000_NS12placeholders2_5E,(_ZN34_INTERNAL_ac48537b_4_k_cu_cf778cb04cuda3std3__45__cpo4rendE - _ZN34_INTERNAL_ac48537b_4_k_cu_cf778cb06thrust24THRUST_300001_SM_1000_NS12placeholders2_5E)
_ZN34_INTERNAL_ac48537b_4_k_cu_cf778cb06thrust24THRUST_300001_SM_1000_NS12placeholders2_5E:
	.zero		1
	.type		_ZN34_INTERNAL_ac48537b_4_k_cu_cf778cb04cuda3std3__45__cpo4rendE,@object
	.size		_ZN34_INTERNAL_ac48537b_4_k_cu_cf778cb04cuda3std3__45__cpo4rendE,(_ZN34_INTERNAL_ac48537b_4_k_cu_cf778cb04cuda3std6ranges3__45__cpo9iter_swapE - _ZN34_INTERNAL_ac48537b_4_k_cu_cf778cb04cuda3std3__45__cpo4rendE)
_ZN34_INTERNAL_ac48537b_4_k_cu_cf778cb04cuda3std3__45__cpo4rendE:
	.zero		1
	.type		_ZN34_INTERNAL_ac48537b_4_k_cu_cf778cb04cuda3std6ranges3__45__cpo9iter_swapE,@object
	.size		_ZN34_INTERNAL_ac48537b_4_k_cu_cf778cb04cuda3std6ranges3__45__cpo9iter_swapE,(_ZN34_INTERNAL_ac48537b_4_k_cu_cf778cb04cuda3std3__48unexpectE - _ZN34_INTERNAL_ac48537b_4_k_cu_cf778cb04cuda3std6ranges3__45__cpo9iter_swapE)
_ZN34_INTERNAL_ac48537b_4_k_cu_cf778cb04cuda3std6ranges3__45__cpo9iter_swapE:
	.zero		1
	.type		_ZN34_INTERNAL_ac48537b_4_k_cu_cf778cb04cuda3std3__48unexpectE,@object
	.size		_ZN34_INTERNAL_ac48537b_4_k_cu_cf778cb04cuda3std3__48unexpectE,(_ZN34_INTERNAL_ac48537b_4_k_cu_cf778cb06thrust24THRUST_300001_SM_1000_NS8cuda_cub3parE - _ZN34_INTERNAL_ac48537b_4_k_cu_cf778cb04cuda3std3__48unexpectE)
_ZN34_INTERNAL_ac48537b_4_k_cu_cf778cb04cuda3std3__48unexpectE:
	.zero		1
	.type		_ZN34_INTERNAL_ac48537b_4_k_cu_cf778cb06thrust24THRUST_300001_SM_1000_NS8cuda_cub3parE,@object
	.size		_ZN34_INTERNAL_ac48537b_4_k_cu_cf778cb06thrust24THRUST_300001_SM_1000_NS8cuda_cub3parE,(.L_29 - _ZN34_INTERNAL_ac48537b_4_k_cu_cf778cb06thrust24THRUST_300001_SM_1000_NS8cuda_cub3parE)
_ZN34_INTERNAL_ac48537b_4_k_cu_cf778cb06thrust24THRUST_300001_SM_1000_NS8cuda_cub3parE:
	.zero		1
.L_29:


//--------------------- .nv.constant0._ZN3cub18CUB_300001_SM_10006detail11EmptyKernelIvEEvv --------------------------
	.section	.nv.constant0._ZN3cub18CUB_300001_SM_10006detail11EmptyKernelIvEEvv,"a",@progbits
	.sectionflags	@""
	.align	4
.nv.constant0._ZN3cub18CUB_300001_SM_10006detail11EmptyKernelIvEEvv:
	.zero		896


//--------------------- .nv.constant0.integrate_pass_kernel --------------------------
	.section	.nv.constant0.integrate_pass_kernel,"a",@progbits
	.sectionflags	@""
	.align	4
.nv.constant0.integrate_pass_kernel:
	.zero		1092


//--------------------- .nv.constant0.force_pass_kernel --------------------------
	.section	.nv.constant0.force_pass_kernel,"a",@progbits
	.sectionflags	@""
	.align	4
.nv.constant0.force_pass_kernel:
	.zero		1084


//--------------------- .nv.constant0.compute_cell_bounds_kernel --------------------------
	.section	.nv.constant0.compute_cell_bounds_kernel,"a",@progbits
	.sectionflags	@""
	.align	4
.nv.constant0.compute_cell_bounds_kernel:
	.zero		928


//--------------------- .nv.constant0.build_grid_kernel --------------------------
	.section	.nv.constant0.build_grid_kernel,"a",@progbits
	.sectionflags	@""
	.align	4
.nv.constant0.build_grid_kernel:
	.zero		972


//--------------------- SYMBOLS --------------------------

	.type		.nv.reservedSmem.offset0,@object
	.size		.nv.reservedSmem.offset0,0x4
